//
// Generated by NVIDIA NVVM Compiler
//
// Compiler Build ID: CL-36424714
// Cuda compilation tools, release 13.0, V13.0.88
// Based on NVVM 20.0.0
//

.version 9.0
.target sm_100
.address_size 64

	// .globl	_Z9jacobiCsrPfPKfS1_PKiS3_S1_i
// _ZZ15jacobiCsrSharedPfPKfS1_PKiS3_S1_iE22shared_diagonal_values has been demoted
// _ZZ15jacobiCsrSharedPfPKfS1_PKiS3_S1_iE13shared_values has been demoted
// _ZZ15jacobiCsrSharedPfPKfS1_PKiS3_S1_iE13shared_colIdx has been demoted
// _ZZ15jacobiCsrSharedPfPKfS1_PKiS3_S1_iE8shared_x has been demoted
// _ZZ15jacobiCsrSharedPfPKfS1_PKiS3_S1_iE8shared_y has been demoted

.visible .entry _Z9jacobiCsrPfPKfS1_PKiS3_S1_i(
	.param .u64 .ptr .align 1 _Z9jacobiCsrPfPKfS1_PKiS3_S1_i_param_0,
	.param .u64 .ptr .align 1 _Z9jacobiCsrPfPKfS1_PKiS3_S1_i_param_1,
	.param .u64 .ptr .align 1 _Z9jacobiCsrPfPKfS1_PKiS3_S1_i_param_2,
	.param .u64 .ptr .align 1 _Z9jacobiCsrPfPKfS1_PKiS3_S1_i_param_3,
	.param .u64 .ptr .align 1 _Z9jacobiCsrPfPKfS1_PKiS3_S1_i_param_4,
	.param .u64 .ptr .align 1 _Z9jacobiCsrPfPKfS1_PKiS3_S1_i_param_5,
	.param .u32 _Z9jacobiCsrPfPKfS1_PKiS3_S1_i_param_6
)
{
	.reg .pred 	%p<13>;
	.reg .b32 	%r<63>;
	.reg .b32 	%f<120>;
	.reg .b64 	%rd<92>;

	ld.param.u64 	%rd12, [_Z9jacobiCsrPfPKfS1_PKiS3_S1_i_param_0];
	ld.param.u64 	%rd9, [_Z9jacobiCsrPfPKfS1_PKiS3_S1_i_param_1];
	ld.param.u64 	%rd13, [_Z9jacobiCsrPfPKfS1_PKiS3_S1_i_param_2];
	ld.param.u64 	%rd10, [_Z9jacobiCsrPfPKfS1_PKiS3_S1_i_param_3];
	ld.param.u64 	%rd14, [_Z9jacobiCsrPfPKfS1_PKiS3_S1_i_param_4];
	ld.param.u64 	%rd11, [_Z9jacobiCsrPfPKfS1_PKiS3_S1_i_param_5];
	ld.param.u32 	%r19, [_Z9jacobiCsrPfPKfS1_PKiS3_S1_i_param_6];
	cvta.to.global.u64 	%rd1, %rd14;
	cvta.to.global.u64 	%rd2, %rd13;
	cvta.to.global.u64 	%rd3, %rd12;
	mov.u32 	%r1, %tid.x;
	setp.ge.s32 	%p1, %r1, %r19;
	@%p1 bra 	$L__BB0_17;
	cvta.to.global.u64 	%rd15, %rd11;
	cvta.to.global.u64 	%rd16, %rd9;
	cvta.to.global.u64 	%rd17, %rd10;
	mul.wide.u32 	%rd18, %r1, 4;
	add.s64 	%rd19, %rd17, %rd18;
	ld.global.u32 	%r2, [%rd19];
	ld.global.u32 	%r3, [%rd19+4];
	add.s64 	%rd4, %rd15, %rd18;
	add.s64 	%rd5, %rd16, %rd18;
	add.s64 	%rd6, %rd3, %rd18;
	sub.s32 	%r21, %r3, %r2;
	and.b32  	%r4, %r21, 15;
	and.b32  	%r5, %r21, 7;
	and.b32  	%r6, %r21, 3;
	and.b32  	%r22, %r21, -16;
	neg.s32 	%r7, %r22;
	mov.b32 	%r57, 0;
$L__BB0_2:
	setp.ge.s32 	%p2, %r2, %r3;
	mov.f32 	%f119, 0f00000000;
	@%p2 bra 	$L__BB0_16;
	sub.s32 	%r23, %r2, %r3;
	setp.gt.u32 	%p3, %r23, -16;
	mov.f32 	%f119, 0f00000000;
	mov.u32 	%r60, %r2;
	@%p3 bra 	$L__BB0_6;
	mov.f32 	%f119, 0f00000000;
	mov.u32 	%r58, %r7;
	mov.u32 	%r60, %r2;
$L__BB0_5:
	.pragma "nounroll";
	mul.wide.s32 	%rd20, %r60, 4;
	add.s64 	%rd21, %rd2, %rd20;
	add.s64 	%rd22, %rd1, %rd20;
	ld.global.f32 	%f19, [%rd21];
	ld.global.u32 	%r24, [%rd22];
	mul.wide.s32 	%rd23, %r24, 4;
	add.s64 	%rd24, %rd3, %rd23;
	ld.global.f32 	%f20, [%rd24];
	fma.rn.f32 	%f21, %f19, %f20, %f119;
	ld.global.f32 	%f22, [%rd21+4];
	ld.global.u32 	%r25, [%rd22+4];
	mul.wide.s32 	%rd25, %r25, 4;
	add.s64 	%rd26, %rd3, %rd25;
	ld.global.f32 	%f23, [%rd26];
	fma.rn.f32 	%f24, %f22, %f23, %f21;
	ld.global.f32 	%f25, [%rd21+8];
	ld.global.u32 	%r26, [%rd22+8];
	mul.wide.s32 	%rd27, %r26, 4;
	add.s64 	%rd28, %rd3, %rd27;
	ld.global.f32 	%f26, [%rd28];
	fma.rn.f32 	%f27, %f25, %f26, %f24;
	ld.global.f32 	%f28, [%rd21+12];
	ld.global.u32 	%r27, [%rd22+12];
	mul.wide.s32 	%rd29, %r27, 4;
	add.s64 	%rd30, %rd3, %rd29;
	ld.global.f32 	%f29, [%rd30];
	fma.rn.f32 	%f30, %f28, %f29, %f27;
	ld.global.f32 	%f31, [%rd21+16];
	ld.global.u32 	%r28, [%rd22+16];
	mul.wide.s32 	%rd31, %r28, 4;
	add.s64 	%rd32, %rd3, %rd31;
	ld.global.f32 	%f32, [%rd32];
	fma.rn.f32 	%f33, %f31, %f32, %f30;
	ld.global.f32 	%f34, [%rd21+20];
	ld.global.u32 	%r29, [%rd22+20];
	mul.wide.s32 	%rd33, %r29, 4;
	add.s64 	%rd34, %rd3, %rd33;
	ld.global.f32 	%f35, [%rd34];
	fma.rn.f32 	%f36, %f34, %f35, %f33;
	ld.global.f32 	%f37, [%rd21+24];
	ld.global.u32 	%r30, [%rd22+24];
	mul.wide.s32 	%rd35, %r30, 4;
	add.s64 	%rd36, %rd3, %rd35;
	ld.global.f32 	%f38, [%rd36];
	fma.rn.f32 	%f39, %f37, %f38, %f36;
	ld.global.f32 	%f40, [%rd21+28];
	ld.global.u32 	%r31, [%rd22+28];
	mul.wide.s32 	%rd37, %r31, 4;
	add.s64 	%rd38, %rd3, %rd37;
	ld.global.f32 	%f41, [%rd38];
	fma.rn.f32 	%f42, %f40, %f41, %f39;
	ld.global.f32 	%f43, [%rd21+32];
	ld.global.u32 	%r32, [%rd22+32];
	mul.wide.s32 	%rd39, %r32, 4;
	add.s64 	%rd40, %rd3, %rd39;
	ld.global.f32 	%f44, [%rd40];
	fma.rn.f32 	%f45, %f43, %f44, %f42;
	ld.global.f32 	%f46, [%rd21+36];
	ld.global.u32 	%r33, [%rd22+36];
	mul.wide.s32 	%rd41, %r33, 4;
	add.s64 	%rd42, %rd3, %rd41;
	ld.global.f32 	%f47, [%rd42];
	fma.rn.f32 	%f48, %f46, %f47, %f45;
	ld.global.f32 	%f49, [%rd21+40];
	ld.global.u32 	%r34, [%rd22+40];
	mul.wide.s32 	%rd43, %r34, 4;
	add.s64 	%rd44, %rd3, %rd43;
	ld.global.f32 	%f50, [%rd44];
	fma.rn.f32 	%f51, %f49, %f50, %f48;
	ld.global.f32 	%f52, [%rd21+44];
	ld.global.u32 	%r35, [%rd22+44];
	mul.wide.s32 	%rd45, %r35, 4;
	add.s64 	%rd46, %rd3, %rd45;
	ld.global.f32 	%f53, [%rd46];
	fma.rn.f32 	%f54, %f52, %f53, %f51;
	ld.global.f32 	%f55, [%rd21+48];
	ld.global.u32 	%r36, [%rd22+48];
	mul.wide.s32 	%rd47, %r36, 4;
	add.s64 	%rd48, %rd3, %rd47;
	ld.global.f32 	%f56, [%rd48];
	fma.rn.f32 	%f57, %f55, %f56, %f54;
	ld.global.f32 	%f58, [%rd21+52];
	ld.global.u32 	%r37, [%rd22+52];
	mul.wide.s32 	%rd49, %r37, 4;
	add.s64 	%rd50, %rd3, %rd49;
	ld.global.f32 	%f59, [%rd50];
	fma.rn.f32 	%f60, %f58, %f59, %f57;
	ld.global.f32 	%f61, [%rd21+56];
	ld.global.u32 	%r38, [%rd22+56];
	mul.wide.s32 	%rd51, %r38, 4;
	add.s64 	%rd52, %rd3, %rd51;
	ld.global.f32 	%f62, [%rd52];
	fma.rn.f32 	%f63, %f61, %f62, %f60;
	ld.global.f32 	%f64, [%rd21+60];
	ld.global.u32 	%r39, [%rd22+60];
	mul.wide.s32 	%rd53, %r39, 4;
	add.s64 	%rd54, %rd3, %rd53;
	ld.global.f32 	%f65, [%rd54];
	fma.rn.f32 	%f119, %f64, %f65, %f63;
	add.s32 	%r60, %r60, 16;
	add.s32 	%r58, %r58, 16;
	setp.ne.s32 	%p4, %r58, 0;
	@%p4 bra 	$L__BB0_5;
$L__BB0_6:
	setp.eq.s32 	%p5, %r4, 0;
	@%p5 bra 	$L__BB0_16;
	add.s32 	%r40, %r4, -1;
	setp.lt.u32 	%p6, %r40, 7;
	@%p6 bra 	$L__BB0_9;
	mul.wide.s32 	%rd55, %r60, 4;
	add.s64 	%rd56, %rd2, %rd55;
	ld.global.f32 	%f67, [%rd56];
	add.s64 	%rd57, %rd1, %rd55;
	ld.global.u32 	%r41, [%rd57];
	mul.wide.s32 	%rd58, %r41, 4;
	add.s64 	%rd59, %rd3, %rd58;
	ld.global.f32 	%f68, [%rd59];
	fma.rn.f32 	%f69, %f67, %f68, %f119;
	ld.global.f32 	%f70, [%rd56+4];
	ld.global.u32 	%r42, [%rd57+4];
	mul.wide.s32 	%rd60, %r42, 4;
	add.s64 	%rd61, %rd3, %rd60;
	ld.global.f32 	%f71, [%rd61];
	fma.rn.f32 	%f72, %f70, %f71, %f69;
	ld.global.f32 	%f73, [%rd56+8];
	ld.global.u32 	%r43, [%rd57+8];
	mul.wide.s32 	%rd62, %r43, 4;
	add.s64 	%rd63, %rd3, %rd62;
	ld.global.f32 	%f74, [%rd63];
	fma.rn.f32 	%f75, %f73, %f74, %f72;
	ld.global.f32 	%f76, [%rd56+12];
	ld.global.u32 	%r44, [%rd57+12];
	mul.wide.s32 	%rd64, %r44, 4;
	add.s64 	%rd65, %rd3, %rd64;
	ld.global.f32 	%f77, [%rd65];
	fma.rn.f32 	%f78, %f76, %f77, %f75;
	ld.global.f32 	%f79, [%rd56+16];
	ld.global.u32 	%r45, [%rd57+16];
	mul.wide.s32 	%rd66, %r45, 4;
	add.s64 	%rd67, %rd3, %rd66;
	ld.global.f32 	%f80, [%rd67];
	fma.rn.f32 	%f81, %f79, %f80, %f78;
	ld.global.f32 	%f82, [%rd56+20];
	ld.global.u32 	%r46, [%rd57+20];
	mul.wide.s32 	%rd68, %r46, 4;
	add.s64 	%rd69, %rd3, %rd68;
	ld.global.f32 	%f83, [%rd69];
	fma.rn.f32 	%f84, %f82, %f83, %f81;
	ld.global.f32 	%f85, [%rd56+24];
	ld.global.u32 	%r47, [%rd57+24];
	mul.wide.s32 	%rd70, %r47, 4;
	add.s64 	%rd71, %rd3, %rd70;
	ld.global.f32 	%f86, [%rd71];
	fma.rn.f32 	%f87, %f85, %f86, %f84;
	ld.global.f32 	%f88, [%rd56+28];
	ld.global.u32 	%r48, [%rd57+28];
	mul.wide.s32 	%rd72, %r48, 4;
	add.s64 	%rd73, %rd3, %rd72;
	ld.global.f32 	%f89, [%rd73];
	fma.rn.f32 	%f119, %f88, %f89, %f87;
	add.s32 	%r60, %r60, 8;
$L__BB0_9:
	setp.eq.s32 	%p7, %r5, 0;
	@%p7 bra 	$L__BB0_16;
	add.s32 	%r49, %r5, -1;
	setp.lt.u32 	%p8, %r49, 3;
	@%p8 bra 	$L__BB0_12;
	mul.wide.s32 	%rd74, %r60, 4;
	add.s64 	%rd75, %rd2, %rd74;
	ld.global.f32 	%f91, [%rd75];
	add.s64 	%rd76, %rd1, %rd74;
	ld.global.u32 	%r50, [%rd76];
	mul.wide.s32 	%rd77, %r50, 4;
	add.s64 	%rd78, %rd3, %rd77;
	ld.global.f32 	%f92, [%rd78];
	fma.rn.f32 	%f93, %f91, %f92, %f119;
	ld.global.f32 	%f94, [%rd75+4];
	ld.global.u32 	%r51, [%rd76+4];
	mul.wide.s32 	%rd79, %r51, 4;
	add.s64 	%rd80, %rd3, %rd79;
	ld.global.f32 	%f95, [%rd80];
	fma.rn.f32 	%f96, %f94, %f95, %f93;
	ld.global.f32 	%f97, [%rd75+8];
	ld.global.u32 	%r52, [%rd76+8];
	mul.wide.s32 	%rd81, %r52, 4;
	add.s64 	%rd82, %rd3, %rd81;
	ld.global.f32 	%f98, [%rd82];
	fma.rn.f32 	%f99, %f97, %f98, %f96;
	ld.global.f32 	%f100, [%rd75+12];
	ld.global.u32 	%r53, [%rd76+12];
	mul.wide.s32 	%rd83, %r53, 4;
	add.s64 	%rd84, %rd3, %rd83;
	ld.global.f32 	%f101, [%rd84];
	fma.rn.f32 	%f119, %f100, %f101, %f99;
	add.s32 	%r60, %r60, 4;
$L__BB0_12:
	setp.eq.s32 	%p9, %r6, 0;
	@%p9 bra 	$L__BB0_16;
	setp.eq.s32 	%p10, %r6, 1;
	mul.wide.s32 	%rd85, %r60, 4;
	add.s64 	%rd7, %rd2, %rd85;
	ld.global.f32 	%f102, [%rd7];
	add.s64 	%rd8, %rd1, %rd85;
	ld.global.u32 	%r54, [%rd8];
	mul.wide.s32 	%rd86, %r54, 4;
	add.s64 	%rd87, %rd3, %rd86;
	ld.global.f32 	%f103, [%rd87];
	fma.rn.f32 	%f119, %f102, %f103, %f119;
	@%p10 bra 	$L__BB0_16;
	setp.eq.s32 	%p11, %r6, 2;
	ld.global.f32 	%f104, [%rd7+4];
	ld.global.u32 	%r55, [%rd8+4];
	mul.wide.s32 	%rd88, %r55, 4;
	add.s64 	%rd89, %rd3, %rd88;
	ld.global.f32 	%f105, [%rd89];
	fma.rn.f32 	%f119, %f104, %f105, %f119;
	@%p11 bra 	$L__BB0_16;
	ld.global.f32 	%f106, [%rd7+8];
	ld.global.u32 	%r56, [%rd8+8];
	mul.wide.s32 	%rd90, %r56, 4;
	add.s64 	%rd91, %rd3, %rd90;
	ld.global.f32 	%f107, [%rd91];
	fma.rn.f32 	%f119, %f106, %f107, %f119;
$L__BB0_16:
	ld.global.f32 	%f108, [%rd4];
	sub.f32 	%f109, %f108, %f119;
	ld.global.f32 	%f110, [%rd5];
	div.rn.f32 	%f111, %f109, %f110;
	st.global.f32 	[%rd6], %f111;
	bar.sync 	0;
	add.s32 	%r57, %r57, 1;
	setp.ne.s32 	%p12, %r57, 30;
	@%p12 bra 	$L__BB0_2;
$L__BB0_17:
	ret;

}
	// .globl	_Z15jacobiCsrSharedPfPKfS1_PKiS3_S1_i
.visible .entry _Z15jacobiCsrSharedPfPKfS1_PKiS3_S1_i(
	.param .u64 .ptr .align 1 _Z15jacobiCsrSharedPfPKfS1_PKiS3_S1_i_param_0,
	.param .u64 .ptr .align 1 _Z15jacobiCsrSharedPfPKfS1_PKiS3_S1_i_param_1,
	.param .u64 .ptr .align 1 _Z15jacobiCsrSharedPfPKfS1_PKiS3_S1_i_param_2,
	.param .u64 .ptr .align 1 _Z15jacobiCsrSharedPfPKfS1_PKiS3_S1_i_param_3,
	.param .u64 .ptr .align 1 _Z15jacobiCsrSharedPfPKfS1_PKiS3_S1_i_param_4,
	.param .u64 .ptr .align 1 _Z15jacobiCsrSharedPfPKfS1_PKiS3_S1_i_param_5,
	.param .u32 _Z15jacobiCsrSharedPfPKfS1_PKiS3_S1_i_param_6
)
{
	.reg .pred 	%p<13>;
	.reg .b32 	%r<171>;
	.reg .b32 	%f<125>;
	.reg .b64 	%rd<22>;
	// demoted variable
	.shared .align 4 .b8 _ZZ15jacobiCsrSharedPfPKfS1_PKiS3_S1_iE22shared_diagonal_values[96];
	// demoted variable
	.shared .align 4 .b8 _ZZ15jacobiCsrSharedPfPKfS1_PKiS3_S1_iE13shared_values[192];
	// demoted variable
	.shared .align 4 .b8 _ZZ15jacobiCsrSharedPfPKfS1_PKiS3_S1_iE13shared_colIdx[192];
	// demoted variable
	.shared .align 4 .b8 _ZZ15jacobiCsrSharedPfPKfS1_PKiS3_S1_iE8shared_x[96];
	// demoted variable
	.shared .align 4 .b8 _ZZ15jacobiCsrSharedPfPKfS1_PKiS3_S1_iE8shared_y[96];
	ld.param.u64 	%rd1, [_Z15jacobiCsrSharedPfPKfS1_PKiS3_S1_i_param_0];
	ld.param.u64 	%rd2, [_Z15jacobiCsrSharedPfPKfS1_PKiS3_S1_i_param_1];
	ld.param.u64 	%rd3, [_Z15jacobiCsrSharedPfPKfS1_PKiS3_S1_i_param_2];
	ld.param.u64 	%rd4, [_Z15jacobiCsrSharedPfPKfS1_PKiS3_S1_i_param_3];
	ld.param.u64 	%rd5, [_Z15jacobiCsrSharedPfPKfS1_PKiS3_S1_i_param_4];
	ld.param.u64 	%rd6, [_Z15jacobiCsrSharedPfPKfS1_PKiS3_S1_i_param_5];
	ld.param.u32 	%r33, [_Z15jacobiCsrSharedPfPKfS1_PKiS3_S1_i_param_6];
	mov.u32 	%r1, %tid.x;
	setp.ge.s32 	%p1, %r1, %r33;
	@%p1 bra 	$L__BB1_18;
	cvta.to.global.u64 	%rd7, %rd3;
	cvta.to.global.u64 	%rd8, %rd5;
	cvta.to.global.u64 	%rd9, %rd2;
	cvta.to.global.u64 	%rd10, %rd6;
	cvta.to.global.u64 	%rd11, %rd4;
	shl.b32 	%r35, %r1, 1;
	mul.wide.u32 	%rd12, %r35, 4;
	add.s64 	%rd13, %rd7, %rd12;
	ld.global.f32 	%f15, [%rd13];
	shl.b32 	%r36, %r1, 3;
	mov.u32 	%r37, _ZZ15jacobiCsrSharedPfPKfS1_PKiS3_S1_iE13shared_values;
	add.s32 	%r38, %r37, %r36;
	st.shared.f32 	[%r38], %f15;
	ld.global.f32 	%f16, [%rd13+4];
	st.shared.f32 	[%r38+4], %f16;
	add.s64 	%rd14, %rd8, %rd12;
	ld.global.u32 	%r39, [%rd14];
	mov.u32 	%r40, _ZZ15jacobiCsrSharedPfPKfS1_PKiS3_S1_iE13shared_colIdx;
	add.s32 	%r41, %r40, %r36;
	st.shared.u32 	[%r41], %r39;
	ld.global.u32 	%r42, [%rd14+4];
	st.shared.u32 	[%r41+4], %r42;
	mul.wide.u32 	%rd15, %r1, 4;
	add.s64 	%rd16, %rd9, %rd15;
	ld.global.f32 	%f17, [%rd16];
	shl.b32 	%r43, %r1, 2;
	mov.u32 	%r44, _ZZ15jacobiCsrSharedPfPKfS1_PKiS3_S1_iE22shared_diagonal_values;
	add.s32 	%r2, %r44, %r43;
	st.shared.f32 	[%r2], %f17;
	add.s64 	%rd17, %rd10, %rd15;
	ld.global.f32 	%f18, [%rd17];
	mov.u32 	%r45, _ZZ15jacobiCsrSharedPfPKfS1_PKiS3_S1_iE8shared_y;
	add.s32 	%r3, %r45, %r43;
	st.shared.f32 	[%r3], %f18;
	mov.u32 	%r46, _ZZ15jacobiCsrSharedPfPKfS1_PKiS3_S1_iE8shared_x;
	add.s32 	%r4, %r46, %r43;
	mov.b32 	%r163, 0;
	st.shared.u32 	[%r4], %r163;
	add.s64 	%rd18, %rd11, %rd15;
	ld.global.u32 	%r5, [%rd18];
	ld.global.u32 	%r6, [%rd18+4];
	sub.s32 	%r47, %r6, %r5;
	and.b32  	%r7, %r47, 15;
	add.s32 	%r8, %r7, -1;
	and.b32  	%r9, %r47, 7;
	add.s32 	%r10, %r9, -1;
	sub.s32 	%r11, %r5, %r6;
	and.b32  	%r12, %r47, 3;
	and.b32  	%r48, %r47, -16;
	neg.s32 	%r13, %r48;
	shl.b32 	%r49, %r5, 2;
	add.s32 	%r50, %r49, 32;
	add.s32 	%r14, %r37, %r50;
	add.s32 	%r15, %r40, %r50;
$L__BB1_2:
	setp.ge.s32 	%p2, %r5, %r6;
	mov.f32 	%f124, 0f00000000;
	@%p2 bra 	$L__BB1_16;
	setp.gt.u32 	%p3, %r11, -16;
	mov.f32 	%f124, 0f00000000;
	mov.u32 	%r168, %r5;
	@%p3 bra 	$L__BB1_6;
	mov.f32 	%f124, 0f00000000;
	mov.u32 	%r164, %r15;
	mov.u32 	%r165, %r14;
	mov.u32 	%r166, %r13;
	mov.u32 	%r168, %r5;
$L__BB1_5:
	.pragma "nounroll";
	ld.shared.f32 	%f23, [%r165+-32];
	ld.shared.u32 	%r51, [%r164+-32];
	shl.b32 	%r52, %r51, 2;
	add.s32 	%r54, %r46, %r52;
	ld.shared.f32 	%f24, [%r54];
	fma.rn.f32 	%f25, %f23, %f24, %f124;
	ld.shared.f32 	%f26, [%r165+-28];
	ld.shared.u32 	%r55, [%r164+-28];
	shl.b32 	%r56, %r55, 2;
	add.s32 	%r57, %r46, %r56;
	ld.shared.f32 	%f27, [%r57];
	fma.rn.f32 	%f28, %f26, %f27, %f25;
	ld.shared.f32 	%f29, [%r165+-24];
	ld.shared.u32 	%r58, [%r164+-24];
	shl.b32 	%r59, %r58, 2;
	add.s32 	%r60, %r46, %r59;
	ld.shared.f32 	%f30, [%r60];
	fma.rn.f32 	%f31, %f29, %f30, %f28;
	ld.shared.f32 	%f32, [%r165+-20];
	ld.shared.u32 	%r61, [%r164+-20];
	shl.b32 	%r62, %r61, 2;
	add.s32 	%r63, %r46, %r62;
	ld.shared.f32 	%f33, [%r63];
	fma.rn.f32 	%f34, %f32, %f33, %f31;
	ld.shared.f32 	%f35, [%r165+-16];
	ld.shared.u32 	%r64, [%r164+-16];
	shl.b32 	%r65, %r64, 2;
	add.s32 	%r66, %r46, %r65;
	ld.shared.f32 	%f36, [%r66];
	fma.rn.f32 	%f37, %f35, %f36, %f34;
	ld.shared.f32 	%f38, [%r165+-12];
	ld.shared.u32 	%r67, [%r164+-12];
	shl.b32 	%r68, %r67, 2;
	add.s32 	%r69, %r46, %r68;
	ld.shared.f32 	%f39, [%r69];
	fma.rn.f32 	%f40, %f38, %f39, %f37;
	ld.shared.f32 	%f41, [%r165+-8];
	ld.shared.u32 	%r70, [%r164+-8];
	shl.b32 	%r71, %r70, 2;
	add.s32 	%r72, %r46, %r71;
	ld.shared.f32 	%f42, [%r72];
	fma.rn.f32 	%f43, %f41, %f42, %f40;
	ld.shared.f32 	%f44, [%r165+-4];
	ld.shared.u32 	%r73, [%r164+-4];
	shl.b32 	%r74, %r73, 2;
	add.s32 	%r75, %r46, %r74;
	ld.shared.f32 	%f45, [%r75];
	fma.rn.f32 	%f46, %f44, %f45, %f43;
	ld.shared.f32 	%f47, [%r165];
	ld.shared.u32 	%r76, [%r164];
	shl.b32 	%r77, %r76, 2;
	add.s32 	%r78, %r46, %r77;
	ld.shared.f32 	%f48, [%r78];
	fma.rn.f32 	%f49, %f47, %f48, %f46;
	ld.shared.f32 	%f50, [%r165+4];
	ld.shared.u32 	%r79, [%r164+4];
	shl.b32 	%r80, %r79, 2;
	add.s32 	%r81, %r46, %r80;
	ld.shared.f32 	%f51, [%r81];
	fma.rn.f32 	%f52, %f50, %f51, %f49;
	ld.shared.f32 	%f53, [%r165+8];
	ld.shared.u32 	%r82, [%r164+8];
	shl.b32 	%r83, %r82, 2;
	add.s32 	%r84, %r46, %r83;
	ld.shared.f32 	%f54, [%r84];
	fma.rn.f32 	%f55, %f53, %f54, %f52;
	ld.shared.f32 	%f56, [%r165+12];
	ld.shared.u32 	%r85, [%r164+12];
	shl.b32 	%r86, %r85, 2;
	add.s32 	%r87, %r46, %r86;
	ld.shared.f32 	%f57, [%r87];
	fma.rn.f32 	%f58, %f56, %f57, %f55;
	ld.shared.f32 	%f59, [%r165+16];
	ld.shared.u32 	%r88, [%r164+16];
	shl.b32 	%r89, %r88, 2;
	add.s32 	%r90, %r46, %r89;
	ld.shared.f32 	%f60, [%r90];
	fma.rn.f32 	%f61, %f59, %f60, %f58;
	ld.shared.f32 	%f62, [%r165+20];
	ld.shared.u32 	%r91, [%r164+20];
	shl.b32 	%r92, %r91, 2;
	add.s32 	%r93, %r46, %r92;
	ld.shared.f32 	%f63, [%r93];
	fma.rn.f32 	%f64, %f62, %f63, %f61;
	ld.shared.f32 	%f65, [%r165+24];
	ld.shared.u32 	%r94, [%r164+24];
	shl.b32 	%r95, %r94, 2;
	add.s32 	%r96, %r46, %r95;
	ld.shared.f32 	%f66, [%r96];
	fma.rn.f32 	%f67, %f65, %f66, %f64;
	ld.shared.f32 	%f68, [%r165+28];
	ld.shared.u32 	%r97, [%r164+28];
	shl.b32 	%r98, %r97, 2;
	add.s32 	%r99, %r46, %r98;
	ld.shared.f32 	%f69, [%r99];
	fma.rn.f32 	%f124, %f68, %f69, %f67;
	add.s32 	%r168, %r168, 16;
	add.s32 	%r166, %r166, 16;
	add.s32 	%r165, %r165, 64;
	add.s32 	%r164, %r164, 64;
	setp.ne.s32 	%p4, %r166, 0;
	@%p4 bra 	$L__BB1_5;
$L__BB1_6:
	setp.eq.s32 	%p5, %r7, 0;
	@%p5 bra 	$L__BB1_16;
	setp.lt.u32 	%p6, %r8, 7;
	@%p6 bra 	$L__BB1_9;
	shl.b32 	%r100, %r168, 2;
	add.s32 	%r102, %r37, %r100;
	ld.shared.f32 	%f71, [%r102];
	add.s32 	%r104, %r40, %r100;
	ld.shared.u32 	%r105, [%r104];
	shl.b32 	%r106, %r105, 2;
	add.s32 	%r108, %r46, %r106;
	ld.shared.f32 	%f72, [%r108];
	fma.rn.f32 	%f73, %f71, %f72, %f124;
	ld.shared.f32 	%f74, [%r102+4];
	ld.shared.u32 	%r109, [%r104+4];
	shl.b32 	%r110, %r109, 2;
	add.s32 	%r111, %r46, %r110;
	ld.shared.f32 	%f75, [%r111];
	fma.rn.f32 	%f76, %f74, %f75, %f73;
	ld.shared.f32 	%f77, [%r102+8];
	ld.shared.u32 	%r112, [%r104+8];
	shl.b32 	%r113, %r112, 2;
	add.s32 	%r114, %r46, %r113;
	ld.shared.f32 	%f78, [%r114];
	fma.rn.f32 	%f79, %f77, %f78, %f76;
	ld.shared.f32 	%f80, [%r102+12];
	ld.shared.u32 	%r115, [%r104+12];
	shl.b32 	%r116, %r115, 2;
	add.s32 	%r117, %r46, %r116;
	ld.shared.f32 	%f81, [%r117];
	fma.rn.f32 	%f82, %f80, %f81, %f79;
	ld.shared.f32 	%f83, [%r102+16];
	ld.shared.u32 	%r118, [%r104+16];
	shl.b32 	%r119, %r118, 2;
	add.s32 	%r120, %r46, %r119;
	ld.shared.f32 	%f84, [%r120];
	fma.rn.f32 	%f85, %f83, %f84, %f82;
	ld.shared.f32 	%f86, [%r102+20];
	ld.shared.u32 	%r121, [%r104+20];
	shl.b32 	%r122, %r121, 2;
	add.s32 	%r123, %r46, %r122;
	ld.shared.f32 	%f87, [%r123];
	fma.rn.f32 	%f88, %f86, %f87, %f85;
	ld.shared.f32 	%f89, [%r102+24];
	ld.shared.u32 	%r124, [%r104+24];
	shl.b32 	%r125, %r124, 2;
	add.s32 	%r126, %r46, %r125;
	ld.shared.f32 	%f90, [%r126];
	fma.rn.f32 	%f91, %f89, %f90, %f88;
	ld.shared.f32 	%f92, [%r102+28];
	ld.shared.u32 	%r127, [%r104+28];
	shl.b32 	%r128, %r127, 2;
	add.s32 	%r129, %r46, %r128;
	ld.shared.f32 	%f93, [%r129];
	fma.rn.f32 	%f124, %f92, %f93, %f91;
	add.s32 	%r168, %r168, 8;
$L__BB1_9:
	setp.eq.s32 	%p7, %r9, 0;
	@%p7 bra 	$L__BB1_16;
	setp.lt.u32 	%p8, %r10, 3;
	@%p8 bra 	$L__BB1_12;
	shl.b32 	%r130, %r168, 2;
	add.s32 	%r132, %r37, %r130;
	ld.shared.f32 	%f95, [%r132];
	add.s32 	%r134, %r40, %r130;
	ld.shared.u32 	%r135, [%r134];
	shl.b32 	%r136, %r135, 2;
	mov.u32 	%r137, _ZZ15jacobiCsrSharedPfPKfS1_PKiS3_S1_iE8shared_x;
	add.s32 	%r138, %r137, %r136;
	ld.shared.f32 	%f96, [%r138];
	fma.rn.f32 	%f97, %f95, %f96, %f124;
	ld.shared.f32 	%f98, [%r132+4];
	ld.shared.u32 	%r139, [%r134+4];
	shl.b32 	%r140, %r139, 2;
	add.s32 	%r141, %r137, %r140;
	ld.shared.f32 	%f99, [%r141];
	fma.rn.f32 	%f100, %f98, %f99, %f97;
	ld.shared.f32 	%f101, [%r132+8];
	ld.shared.u32 	%r142, [%r134+8];
	shl.b32 	%r143, %r142, 2;
	add.s32 	%r144, %r137, %r143;
	ld.shared.f32 	%f102, [%r144];
	fma.rn.f32 	%f103, %f101, %f102, %f100;
	ld.shared.f32 	%f104, [%r132+12];
	ld.shared.u32 	%r145, [%r134+12];
	shl.b32 	%r146, %r145, 2;
	add.s32 	%r147, %r137, %r146;
	ld.shared.f32 	%f105, [%r147];
	fma.rn.f32 	%f124, %f104, %f105, %f103;
	add.s32 	%r168, %r168, 4;
$L__BB1_12:
	setp.eq.s32 	%p9, %r12, 0;
	@%p9 bra 	$L__BB1_16;
	setp.eq.s32 	%p10, %r12, 1;
	shl.b32 	%r148, %r168, 2;
	add.s32 	%r30, %r37, %r148;
	ld.shared.f32 	%f106, [%r30];
	add.s32 	%r31, %r40, %r148;
	ld.shared.u32 	%r151, [%r31];
	shl.b32 	%r152, %r151, 2;
	mov.u32 	%r153, _ZZ15jacobiCsrSharedPfPKfS1_PKiS3_S1_iE8shared_x;
	add.s32 	%r154, %r153, %r152;
	ld.shared.f32 	%f107, [%r154];
	fma.rn.f32 	%f124, %f106, %f107, %f124;
	@%p10 bra 	$L__BB1_16;
	setp.eq.s32 	%p11, %r12, 2;
	ld.shared.f32 	%f108, [%r30+4];
	ld.shared.u32 	%r155, [%r31+4];
	shl.b32 	%r156, %r155, 2;
	add.s32 	%r158, %r153, %r156;
	ld.shared.f32 	%f109, [%r158];
	fma.rn.f32 	%f124, %f108, %f109, %f124;
	@%p11 bra 	$L__BB1_16;
	ld.shared.f32 	%f110, [%r30+8];
	ld.shared.u32 	%r159, [%r31+8];
	shl.b32 	%r160, %r159, 2;
	add.s32 	%r162, %r153, %r160;
	ld.shared.f32 	%f111, [%r162];
	fma.rn.f32 	%f124, %f110, %f111, %f124;
$L__BB1_16:
	ld.shared.f32 	%f112, [%r3];
	sub.f32 	%f113, %f112, %f124;
	ld.shared.f32 	%f114, [%r2];
	div.rn.f32 	%f115, %f113, %f114;
	st.shared.f32 	[%r4], %f115;
	bar.sync 	0;
	add.s32 	%r163, %r163, 1;
	setp.ne.s32 	%p12, %r163, 30;
	@%p12 bra 	$L__BB1_2;
	ld.shared.f32 	%f116, [%r4];
	cvta.to.global.u64 	%rd19, %rd1;
	add.s64 	%rd21, %rd19, %rd15;
	st.global.f32 	[%rd21], %f116;
$L__BB1_18:
	ret;

}


// ===== COMPILED SASS (sm_100) =====

	.target	sm_100

	.elftype	@"ET_EXEC"


//--------------------- .note.nv.tkinfo           --------------------------
	.section	.note.nv.tkinfo,"",@"SHT_NOTE"
	.sectionflags	@"SHF_NOTE_NV_TKINFO"
	.tkinfo
        /*0018*/ 	.word	0x00000002
        /*0030*/ 	.string	""
        /*0030*/ 	.string	"ptxas"
        /*0030*/ 	.string	"Cuda compilation tools, release 13.0, V13.0.88"
        /*0030*/ 	.string	"Build cuda_13.0.r13.0/compiler.36424714_0"
        /*0030*/ 	.string	"-arch sm_100 -m 64 "



//--------------------- .note.nv.cuinfo           --------------------------
	.section	.note.nv.cuinfo,"",@"SHT_NOTE"
	.sectionflags	@"SHF_NOTE_NV_CUINFO"
        /*0018*/ 	.short	0x0002
        /*001a*/ 	.short	0x0064
        /*001c*/ 	.short	0x0082
	.zero		2


//--------------------- .nv.info                  --------------------------
	.section	.nv.info,"",@"SHT_CUDA_INFO"
	.align	4


	//----- nvinfo : EIATTR_REGCOUNT
	.align		4
        /*0000*/ 	.byte	0x04, 0x2f
        /*0002*/ 	.short	(.L_1 - .L_0)
	.align		4
.L_0:
        /*0004*/ 	.word	index@(_Z9jacobiCsrPfPKfS1_PKiS3_S1_i)
        /*0008*/ 	.word	0x00000020


	//----- nvinfo : EIATTR_FRAME_SIZE
	.align		4
.L_1:
        /*000c*/ 	.byte	0x04, 0x11
        /*000e*/ 	.short	(.L_3 - .L_2)
	.align		4
.L_2:
        /*0010*/ 	.word	index@($__internal_1_$__cuda_sm3x_div_rn_noftz_f32_slowpath)
        /*0014*/ 	.word	0x00000000


	//----- nvinfo : EIATTR_FRAME_SIZE
	.align		4
.L_3:
        /*0018*/ 	.byte	0x04, 0x11
        /*001a*/ 	.short	(.L_5 - .L_4)
	.align		4
.L_4:
        /*001c*/ 	.word	index@(_Z9jacobiCsrPfPKfS1_PKiS3_S1_i)
        /*0020*/ 	.word	0x00000000


	//----- nvinfo : EIATTR_REGCOUNT
	.align		4
.L_5:
        /*0024*/ 	.byte	0x04, 0x2f
        /*0026*/ 	.short	(.L_7 - .L_6)
	.align		4
.L_6:
        /*0028*/ 	.word	index@(_Z15jacobiCsrSharedPfPKfS1_PKiS3_S1_i)
        /*002c*/ 	.word	0x00000020


	//----- nvinfo : EIATTR_FRAME_SIZE
	.align		4
.L_7:
        /*0030*/ 	.byte	0x04, 0x11
        /*0032*/ 	.short	(.L_9 - .L_8)
	.align		4
.L_8:
        /*0034*/ 	.word	index@($__internal_0_$__cuda_sm3x_div_rn_noftz_f32_slowpath)
        /*0038*/ 	.word	0x00000000


	//----- nvinfo : EIATTR_FRAME_SIZE
	.align		4
.L_9:
        /*003c*/ 	.byte	0x04, 0x11
        /*003e*/ 	.short	(.L_11 - .L_10)
	.align		4
.L_10:
        /*0040*/ 	.word	index@(_Z15jacobiCsrSharedPfPKfS1_PKiS3_S1_i)
        /*0044*/ 	.word	0x00000000


	//----- nvinfo : EIATTR_MIN_STACK_SIZE
	.align		4
.L_11:
        /*0048*/ 	.byte	0x04, 0x12
        /*004a*/ 	.short	(.L_13 - .L_12)
	.align		4
.L_12:
        /*004c*/ 	.word	index@(_Z15jacobiCsrSharedPfPKfS1_PKiS3_S1_i)
        /*0050*/ 	.word	0x00000000


	//----- nvinfo : EIATTR_MIN_STACK_SIZE
	.align		4
.L_13:
        /*0054*/ 	.byte	0x04, 0x12
        /*0056*/ 	.short	(.L_15 - .L_14)
	.align		4
.L_14:
        /*0058*/ 	.word	index@(_Z9jacobiCsrPfPKfS1_PKiS3_S1_i)
        /*005c*/ 	.word	0x00000000
.L_15:


//--------------------- .nv.compat                --------------------------
	.section	.nv.compat,"",@"SHT_CUDA_COMPAT_INFO"
	.align	4
        /*0000*/ 	.byte	0x02, 0x09, 0x00, 0x00, 0x02, 0x02, 0x01, 0x00, 0x02, 0x05, 0x05, 0x00, 0x03, 0x07, 0x01, 0x01
        /*0010*/ 	.byte	0x02, 0x03, 0x00, 0x00, 0x02, 0x06, 0x01, 0x00, 0x04, 0x0b, 0x08, 0x00, 0x01, 0x00, 0x00, 0x00
        /*0020*/ 	.byte	0x00, 0x00, 0x00, 0x00


//--------------------- .nv.info._Z15jacobiCsrSharedPfPKfS1_PKiS3_S1_i --------------------------
	.section	.nv.info._Z15jacobiCsrSharedPfPKfS1_PKiS3_S1_i,"",@"SHT_CUDA_INFO"
	.sectionflags	@""
	.align	4


	//----- nvinfo : EIATTR_CUDA_API_VERSION
	.align		4
        /*0000*/ 	.byte	0x04, 0x37
        /*0002*/ 	.short	(.L_17 - .L_16)
.L_16:
        /*0004*/ 	.word	0x00000082


	//----- nvinfo : EIATTR_KPARAM_INFO
	.align		4
.L_17:
        /*0008*/ 	.byte	0x04, 0x17
        /*000a*/ 	.short	(.L_19 - .L_18)
.L_18:
        /*000c*/ 	.word	0x00000000
        /*0010*/ 	.short	0x0006
        /*0012*/ 	.short	0x0030
        /*0014*/ 	.byte	0x00, 0xf0, 0x11, 0x00


	//----- nvinfo : EIATTR_KPARAM_INFO
	.align		4
.L_19:
        /*0018*/ 	.byte	0x04, 0x17
        /*001a*/ 	.short	(.L_21 - .L_20)
.L_20:
        /*001c*/ 	.word	0x00000000
        /*0020*/ 	.short	0x0005
        /*0022*/ 	.short	0x0028
        /*0024*/ 	.byte	0x00, 0xf5, 0x21, 0x00


	//----- nvinfo : EIATTR_KPARAM_INFO
	.align		4
.L_21:
        /*0028*/ 	.byte	0x04, 0x17
        /*002a*/ 	.short	(.L_23 - .L_22)
.L_22:
        /*002c*/ 	.word	0x00000000
        /*0030*/ 	.short	0x0004
        /*0032*/ 	.short	0x0020
        /*0034*/ 	.byte	0x00, 0xf5, 0x21, 0x00


	//----- nvinfo : EIATTR_KPARAM_INFO
	.align		4
.L_23:
        /*0038*/ 	.byte	0x04, 0x17
        /*003a*/ 	.short	(.L_25 - .L_24)
.L_24:
        /*003c*/ 	.word	0x00000000
        /*0040*/ 	.short	0x0003
        /*0042*/ 	.short	0x0018
        /*0044*/ 	.byte	0x00, 0xf5, 0x21, 0x00


	//----- nvinfo : EIATTR_KPARAM_INFO
	.align		4
.L_25:
        /*0048*/ 	.byte	0x04, 0x17
        /*004a*/ 	.short	(.L_27 - .L_26)
.L_26:
        /*004c*/ 	.word	0x00000000
        /*0050*/ 	.short	0x0002
        /*0052*/ 	.short	0x0010
        /*0054*/ 	.byte	0x00, 0xf5, 0x21, 0x00


	//----- nvinfo : EIATTR_KPARAM_INFO
	.align		4
.L_27:
        /*0058*/ 	.byte	0x04, 0x17
        /*005a*/ 	.short	(.L_29 - .L_28)
.L_28:
        /*005c*/ 	.word	0x00000000
        /*0060*/ 	.short	0x0001
        /*0062*/ 	.short	0x0008
        /*0064*/ 	.byte	0x00, 0xf5, 0x21, 0x00


	//----- nvinfo : EIATTR_KPARAM_INFO
	.align		4
.L_29:
        /*0068*/ 	.byte	0x04, 0x17
        /*006a*/ 	.short	(.L_31 - .L_30)
.L_30:
        /*006c*/ 	.word	0x00000000
        /*0070*/ 	.short	0x0000
        /*0072*/ 	.short	0x0000
        /*0074*/ 	.byte	0x00, 0xf5, 0x21, 0x00


	//----- nvinfo : EIATTR_SPARSE_MMA_MASK
	.align		4
.L_31:
        /*0078*/ 	.byte	0x03, 0x50
        /*007a*/ 	.short	0x0000


	//----- nvinfo : EIATTR_MAXREG_COUNT
	.align		4
        /*007c*/ 	.byte	0x03, 0x1b
        /*007e*/ 	.short	0x00ff


	//----- nvinfo : EIATTR_NUM_BARRIERS
	.align		4
        /*0080*/ 	.byte	0x02, 0x4c
        /*0082*/ 	.byte	0x01
	.zero		1


	//----- nvinfo : EIATTR_MERCURY_ISA_VERSION
	.align		4
        /*0084*/ 	.byte	0x03, 0x5f
        /*0086*/ 	.short	0x0101


	//----- nvinfo : EIATTR_VRC_CTA_INIT_COUNT
	.align		4
        /*0088*/ 	.byte	0x02, 0x4a
	.zero		1
	.zero		1


	//----- nvinfo : EIATTR_EXIT_INSTR_OFFSETS
	.align		4
        /*008c*/ 	.byte	0x04, 0x1c
        /*008e*/ 	.short	(.L_33 - .L_32)


	//   ....[0]....
.L_32:
        /*0090*/ 	.word	0x00000040


	//   ....[1]....
        /*0094*/ 	.word	0x00001290


	//----- nvinfo : EIATTR_CRS_STACK_SIZE
	.align		4
.L_33:
        /*0098*/ 	.byte	0x04, 0x1e
        /*009a*/ 	.short	(.L_35 - .L_34)
.L_34:
        /*009c*/ 	.word	0x00000000


	//----- nvinfo : EIATTR_CBANK_PARAM_SIZE
	.align		4
.L_35:
        /*00a0*/ 	.byte	0x03, 0x19
        /*00a2*/ 	.short	0x0034


	//----- nvinfo : EIATTR_PARAM_CBANK
	.align		4
        /*00a4*/ 	.byte	0x04, 0x0a
        /*00a6*/ 	.short	(.L_37 - .L_36)
	.align		4
.L_36:
        /*00a8*/ 	.word	index@(.nv.constant0._Z15jacobiCsrSharedPfPKfS1_PKiS3_S1_i)
        /*00ac*/ 	.short	0x0380
        /*00ae*/ 	.short	0x0034


	//----- nvinfo : EIATTR_SW_WAR
	.align		4
.L_37:
        /*00b0*/ 	.byte	0x04, 0x36
        /*00b2*/ 	.short	(.L_39 - .L_38)
.L_38:
        /*00b4*/ 	.word	0x00000008
.L_39:


//--------------------- .nv.info._Z9jacobiCsrPfPKfS1_PKiS3_S1_i --------------------------
	.section	.nv.info._Z9jacobiCsrPfPKfS1_PKiS3_S1_i,"",@"SHT_CUDA_INFO"
	.sectionflags	@""
	.align	4


	//----- nvinfo : EIATTR_CUDA_API_VERSION
	.align		4
        /*0000*/ 	.byte	0x04, 0x37
        /*0002*/ 	.short	(.L_41 - .L_40)
.L_40:
        /*0004*/ 	.word	0x00000082


	//----- nvinfo : EIATTR_KPARAM_INFO
	.align		4
.L_41:
        /*0008*/ 	.byte	0x04, 0x17
        /*000a*/ 	.short	(.L_43 - .L_42)
.L_42:
        /*000c*/ 	.word	0x00000000
        /*0010*/ 	.short	0x0006
        /*0012*/ 	.short	0x0030
        /*0014*/ 	.byte	0x00, 0xf0, 0x11, 0x00


	//----- nvinfo : EIATTR_KPARAM_INFO
	.align		4
.L_43:
        /*0018*/ 	.byte	0x04, 0x17
        /*001a*/ 	.short	(.L_45 - .L_44)
.L_44:
        /*001c*/ 	.word	0x00000000
        /*0020*/ 	.short	0x0005
        /*0022*/ 	.short	0x0028
        /*0024*/ 	.byte	0x00, 0xf5, 0x21, 0x00


	//----- nvinfo : EIATTR_KPARAM_INFO
	.align		4
.L_45:
        /*0028*/ 	.byte	0x04, 0x17
        /*002a*/ 	.short	(.L_47 - .L_46)
.L_46:
        /*002c*/ 	.word	0x00000000
        /*0030*/ 	.short	0x0004
        /*0032*/ 	.short	0x0020
        /*0034*/ 	.byte	0x00, 0xf5, 0x21, 0x00


	//----- nvinfo : EIATTR_KPARAM_INFO
	.align		4
.L_47:
        /*0038*/ 	.byte	0x04, 0x17
        /*003a*/ 	.short	(.L_49 - .L_48)
.L_48:
        /*003c*/ 	.word	0x00000000
        /*0040*/ 	.short	0x0003
        /*0042*/ 	.short	0x0018
        /*0044*/ 	.byte	0x00, 0xf5, 0x21, 0x00


	//----- nvinfo : EIATTR_KPARAM_INFO
	.align		4
.L_49:
        /*0048*/ 	.byte	0x04, 0x17
        /*004a*/ 	.short	(.L_51 - .L_50)
.L_50:
        /*004c*/ 	.word	0x00000000
        /*0050*/ 	.short	0x0002
        /*0052*/ 	.short	0x0010
        /*0054*/ 	.byte	0x00, 0xf5, 0x21, 0x00


	//----- nvinfo : EIATTR_KPARAM_INFO
	.align		4
.L_51:
        /*0058*/ 	.byte	0x04, 0x17
        /*005a*/ 	.short	(.L_53 - .L_52)
.L_52:
        /*005c*/ 	.word	0x00000000
        /*0060*/ 	.short	0x0001
        /*0062*/ 	.short	0x0008
        /*0064*/ 	.byte	0x00, 0xf5, 0x21, 0x00


	//----- nvinfo : EIATTR_KPARAM_INFO
	.align		4
.L_53:
        /*0068*/ 	.byte	0x04, 0x17
        /*006a*/ 	.short	(.L_55 - .L_54)
.L_54:
        /*006c*/ 	.word	0x00000000
        /*0070*/ 	.short	0x0000
        /*0072*/ 	.short	0x0000
        /*0074*/ 	.byte	0x00, 0xf5, 0x21, 0x00


	//----- nvinfo : EIATTR_SPARSE_MMA_MASK
	.align		4
.L_55:
        /*0078*/ 	.byte	0x03, 0x50
        /*007a*/ 	.short	0x0000


	//----- nvinfo : EIATTR_MAXREG_COUNT
	.align		4
        /*007c*/ 	.byte	0x03, 0x1b
        /*007e*/ 	.short	0x00ff


	//----- nvinfo : EIATTR_NUM_BARRIERS
	.align		4
        /*0080*/ 	.byte	0x02, 0x4c
        /*0082*/ 	.byte	0x01
	.zero		1


	//----- nvinfo : EIATTR_MERCURY_ISA_VERSION
	.align		4
        /*0084*/ 	.byte	0x03, 0x5f
        /*0086*/ 	.short	0x0101


	//----- nvinfo : EIATTR_VRC_CTA_INIT_COUNT
	.align		4
        /*0088*/ 	.byte	0x02, 0x4a
	.zero		1
	.zero		1


	//----- nvinfo : EIATTR_EXIT_INSTR_OFFSETS
	.align		4
        /*008c*/ 	.byte	0x04, 0x1c
        /*008e*/ 	.short	(.L_57 - .L_56)


	//   ....[0]....
.L_56:
        /*0090*/ 	.word	0x00000040


	//   ....[1]....
        /*0094*/ 	.word	0x00001030


	//----- nvinfo : EIATTR_CRS_STACK_SIZE
	.align		4
.L_57:
        /*0098*/ 	.byte	0x04, 0x1e
        /*009a*/ 	.short	(.L_59 - .L_58)
.L_58:
        /*009c*/ 	.word	0x00000000


	//----- nvinfo : EIATTR_CBANK_PARAM_SIZE
	.align		4
.L_59:
        /*00a0*/ 	.byte	0x03, 0x19
        /*00a2*/ 	.short	0x0034


	//----- nvinfo : EIATTR_PARAM_CBANK
	.align		4
        /*00a4*/ 	.byte	0x04, 0x0a
        /*00a6*/ 	.short	(.L_61 - .L_60)
	.align		4
.L_60:
        /*00a8*/ 	.word	index@(.nv.constant0._Z9jacobiCsrPfPKfS1_PKiS3_S1_i)
        /*00ac*/ 	.short	0x0380
        /*00ae*/ 	.short	0x0034


	//----- nvinfo : EIATTR_SW_WAR
	.align		4
.L_61:
        /*00b0*/ 	.byte	0x04, 0x36
        /*00b2*/ 	.short	(.L_63 - .L_62)
.L_62:
        /*00b4*/ 	.word	0x00000008
.L_63:


//--------------------- .nv.callgraph             --------------------------
	.section	.nv.callgraph,"",@"SHT_CUDA_CALLGRAPH"
	.align	4
	.sectionentsize	8
	.align		4
        /*0000*/ 	.word	0x00000000
	.align		4
        /*0004*/ 	.word	0xffffffff
	.align		4
        /*0008*/ 	.word	0x00000000
	.align		4
        /*000c*/ 	.word	0xfffffffe
	.align		4
        /*0010*/ 	.word	0x00000000
	.align		4
        /*0014*/ 	.word	0xfffffffd
	.align		4
        /*0018*/ 	.word	0x00000000
	.align		4
        /*001c*/ 	.word	0xfffffffc


//--------------------- .text._Z15jacobiCsrSharedPfPKfS1_PKiS3_S1_i --------------------------
	.section	.text._Z15jacobiCsrSharedPfPKfS1_PKiS3_S1_i,"ax",@progbits
	.align	128
        .global         _Z15jacobiCsrSharedPfPKfS1_PKiS3_S1_i
        .type           _Z15jacobiCsrSharedPfPKfS1_PKiS3_S1_i,@function
        .size           _Z15jacobiCsrSharedPfPKfS1_PKiS3_S1_i,(.L_x_48 - _Z15jacobiCsrSharedPfPKfS1_PKiS3_S1_i)
        .other          _Z15jacobiCsrSharedPfPKfS1_PKiS3_S1_i,@"STO_CUDA_ENTRY STV_DEFAULT"
_Z15jacobiCsrSharedPfPKfS1_PKiS3_S1_i:
.text._Z15jacobiCsrSharedPfPKfS1_PKiS3_S1_i:
[----:B------:R-:W-:Y:S01]  /*0000*/  LDC R1, c[0x0][0x37c] ;  /* 0x0000df00ff017b82 */ /* 0x000fe20000000800 */
[----:B------:R-:W0:Y:S01]  /*0010*/  S2R R10, SR_TID.X ;  /* 0x00000000000a7919 */ /* 0x000e220000002100 */
[----:B------:R-:W0:Y:S02]  /*0020*/  LDCU UR4, c[0x0][0x3b0] ;  /* 0x00007600ff0477ac */ /* 0x000e240008000800 */
[----:B0-----:R-:W-:-:S13]  /*0030*/  ISETP.GE.AND P0, PT, R10, UR4, PT ;  /* 0x000000040a007c0c */ /* 0x001fda000bf06270 */
[----:B------:R-:W-:Y:S05]  /*0040*/  @P0 EXIT ;  /* 0x000000000000094d */ /* 0x000fea0003800000 */
[----:B------:R-:W0:Y:S01]  /*0050*/  LDC.64 R6, c[0x0][0x390] ;  /* 0x0000e400ff067b82 */ /* 0x000e220000000a00 */
[----:B------:R-:W1:Y:S01]  /*0060*/  LDCU.64 UR10, c[0x0][0x358] ;  /* 0x00006b00ff0a77ac */ /* 0x000e620008000a00 */
[----:B------:R-:W-:-:S06]  /*0070*/  IMAD.SHL.U32 R3, R10, 0x2, RZ ;  /* 0x000000020a037824 */ /* 0x000fcc00078e00ff */
[----:B------:R-:W2:Y:S08]  /*0080*/  LDC.64 R14, c[0x0][0x3a0] ;  /* 0x0000e800ff0e7b82 */ /* 0x000eb00000000a00 */
[----:B------:R-:W3:Y:S08]  /*0090*/  LDC.64 R16, c[0x0][0x388] ;  /* 0x0000e200ff107b82 */ /* 0x000ef00000000a00 */
[----:B------:R-:W4:Y:S01]  /*00a0*/  LDC.64 R18, c[0x0][0x3a8] ;  /* 0x0000ea00ff127b82 */ /* 0x000f220000000a00 */
[----:B0-----:R-:W-:-:S05]  /*00b0*/  IMAD.WIDE.U32 R6, R3, 0x4, R6 ;  /* 0x0000000403067825 */ /* 0x001fca00078e0006 */
[----:B-1----:R-:W5:Y:S02]  /*00c0*/  LDG.E R2, desc[UR10][R6.64] ;  /* 0x0000000a06027981 */ /* 0x002f64000c1e1900 */
[----:B------:R-:W0:Y:S01]  /*00d0*/  LDC.64 R4, c[0x0][0x398] ;  /* 0x0000e600ff047b82 */ /* 0x000e220000000a00 */
[----:B--2---:R-:W-:Y:S02]  /*00e0*/  IMAD.WIDE.U32 R14, R3, 0x4, R14 ;  /* 0x00000004030e7825 */ /* 0x004fe400078e000e */
[----:B------:R1:W5:Y:S04]  /*00f0*/  LDG.E R3, desc[UR10][R6.64+0x4] ;  /* 0x0000040a06037981 */ /* 0x000368000c1e1900 */
[----:B------:R-:W2:Y:S01]  /*0100*/  LDG.E R12, desc[UR10][R14.64] ;  /* 0x0000000a0e0c7981 */ /* 0x000ea2000c1e1900 */
[----:B---3--:R-:W-:-:S03]  /*0110*/  IMAD.WIDE.U32 R16, R10, 0x4, R16 ;  /* 0x000000040a107825 */ /* 0x008fc600078e0010 */
[----:B------:R-:W2:Y:S04]  /*0120*/  LDG.E R13, desc[UR10][R14.64+0x4] ;  /* 0x0000040a0e0d7981 */ /* 0x000ea8000c1e1900 */
[----:B------:R-:W3:Y:S01]  /*0130*/  LDG.E R21, desc[UR10][R16.64] ;  /* 0x0000000a10157981 */ /* 0x000ee2000c1e1900 */
[----:B----4-:R-:W-:-:S06]  /*0140*/  IMAD.WIDE.U32 R18, R10, 0x4, R18 ;  /* 0x000000040a127825 */ /* 0x010fcc00078e0012 */
[----:B------:R-:W4:Y:S01]  /*0150*/  LDG.E R18, desc[UR10][R18.64] ;  /* 0x0000000a12127981 */ /* 0x000f22000c1e1900 */
[----:B0-----:R-:W-:-:S05]  /*0160*/  IMAD.WIDE.U32 R4, R10, 0x4, R4 ;  /* 0x000000040a047825 */ /* 0x001fca00078e0004 */
[----:B------:R-:W4:Y:S04]  /*0170*/  LDG.E R9, desc[UR10][R4.64] ;  /* 0x0000000a04097981 */ /* 0x000f28000c1e1900 */
[----:B------:R0:W4:Y:S01]  /*0180*/  LDG.E R8, desc[UR10][R4.64+0x4] ;  /* 0x0000040a04087981 */ /* 0x000122000c1e1900 */
[----:B------:R-:W1:Y:S01]  /*0190*/  S2UR UR8, SR_CgaCtaId ;  /* 0x00000000000879c3 */ /* 0x000e620000008800 */
[----:B------:R-:W-:Y:S02]  /*01a0*/  UMOV UR4, 0x400 ;  /* 0x0000040000047882 */ /* 0x000fe40000000000 */
[----:B------:R-:W-:Y:S02]  /*01b0*/  UIADD3 UR7, UPT, UPT, UR4, 0x1e0, URZ ;  /* 0x000001e004077890 */ /* 0x000fe4000fffe0ff */
[----:B------:R-:W-:-:S02]  /*01c0*/  UIADD3 UR5, UPT, UPT, UR4, 0x60, URZ ;  /* 0x0000006004057890 */ /* 0x000fc4000fffe0ff */
[----:B------:R-:W-:Y:S02]  /*01d0*/  UIADD3 UR6, UPT, UPT, UR4, 0x120, URZ ;  /* 0x0000012004067890 */ /* 0x000fe4000fffe0ff */
[----:B-1----:R-:W-:Y:S02]  /*01e0*/  ULEA UR9, UR8, UR4, 0x18 ;  /* 0x0000000408097291 */ /* 0x002fe4000f8ec0ff */
[----:B------:R-:W-:Y:S02]  /*01f0*/  UIADD3 UR4, UPT, UPT, UR4, 0x240, URZ ;  /* 0x0000024004047890 */ /* 0x000fe4000fffe0ff */
[----:B------:R-:W-:Y:S02]  /*0200*/  ULEA UR7, UR8, UR7, 0x18 ;  /* 0x0000000708077291 */ /* 0x000fe4000f8ec0ff */
[----:B------:R-:W-:Y:S02]  /*0210*/  ULEA UR5, UR8, UR5, 0x18 ;  /* 0x0000000508057291 */ /* 0x000fe4000f8ec0ff */
[----:B------:R-:W-:-:S02]  /*0220*/  ULEA UR6, UR8, UR6, 0x18 ;  /* 0x0000000608067291 */ /* 0x000fc4000f8ec0ff */
[----:B------:R-:W-:Y:S01]  /*0230*/  ULEA UR4, UR8, UR4, 0x18 ;  /* 0x0000000408047291 */ /* 0x000fe2000f8ec0ff */
[----:B------:R-:W-:Y:S01]  /*0240*/  IMAD.U32 R7, RZ, RZ, UR7 ;  /* 0x00000007ff077e24 */ /* 0x000fe2000f8e00ff */
[C---:B------:R-:W-:Y:S02]  /*0250*/  LEA R0, R10.reuse, UR5, 0x3 ;  /* 0x000000050a007c11 */ /* 0x040fe4000f8e18ff */
[C---:B------:R-:W-:Y:S02]  /*0260*/  LEA R11, R10.reuse, UR6, 0x3 ;  /* 0x000000060a0b7c11 */ /* 0x040fe4000f8e18ff */
[C---:B------:R-:W-:Y:S02]  /*0270*/  LEA R6, R10.reuse, UR9, 0x2 ;  /* 0x000000090a067c11 */ /* 0x040fe4000f8e10ff */
[C---:B0-----:R-:W-:Y:S02]  /*0280*/  LEA R5, R10.reuse, UR4, 0x2 ;  /* 0x000000040a057c11 */ /* 0x041fe4000f8e10ff */
[----:B------:R-:W-:Y:S01]  /*0290*/  LEA R4, R10, R7, 0x2 ;  /* 0x000000070a047211 */ /* 0x000fe200078e10ff */
[----:B------:R-:W-:Y:S01]  /*02a0*/  UMOV UR4, URZ ;  /* 0x000000ff00047c82 */ /* 0x000fe20008000000 */
[----:B-----5:R-:W-:Y:S04]  /*02b0*/  STS.64 [R0], R2 ;  /* 0x0000000200007388 */ /* 0x020fe80000000a00 */
[----:B--2---:R0:W-:Y:S04]  /*02c0*/  STS.64 [R11], R12 ;  /* 0x0000000c0b007388 */ /* 0x0041e80000000a00 */
[----:B---3--:R1:W-:Y:S04]  /*02d0*/  STS [R6], R21 ;  /* 0x0000001506007388 */ /* 0x0083e80000000800 */
[----:B----4-:R2:W-:Y:S04]  /*02e0*/  STS [R5], R18 ;  /* 0x0000001205007388 */ /* 0x0105e80000000800 */
[----:B------:R2:W-:Y:S01]  /*02f0*/  STS [R4], RZ ;  /* 0x000000ff04007388 */ /* 0x0005e20000000800 */
[----:B------:R-:W-:Y:S01]  /*0300*/  IMAD.IADD R19, R8, 0x1, -R9 ;  /* 0x0000000108137824 */ /* 0x000fe200078e0a09 */
[----:B------:R-:W-:-:S04]  /*0310*/  LEA R15, R9, 0x20, 0x2 ;  /* 0x00000020090f7811 */ /* 0x000fc800078e10ff */
[C---:B------:R-:W-:Y:S02]  /*0320*/  LOP3.LUT R20, R19.reuse, 0xfffffff0, RZ, 0xc0, !PT ;  /* 0xfffffff013147812 */ /* 0x040fe400078ec0ff */
[C---:B0-----:R-:W-:Y:S02]  /*0330*/  LOP3.LUT R13, R19.reuse, 0x7, RZ, 0xc0, !PT ;  /* 0x00000007130d7812 */ /* 0x041fe400078ec0ff */
[----:B------:R-:W-:Y:S01]  /*0340*/  LOP3.LUT R14, R19, 0xf, RZ, 0xc0, !PT ;  /* 0x0000000f130e7812 */ /* 0x000fe200078ec0ff */
[----:B------:R-:W-:Y:S01]  /*0350*/  IMAD.MOV R11, RZ, RZ, -R20 ;  /* 0x000000ffff0b7224 */ /* 0x000fe200078e0a14 */
[----:B------:R-:W-:Y:S01]  /*0360*/  IADD3 R16, PT, PT, R15, UR5, RZ ;  /* 0x000000050f107c10 */ /* 0x000fe2000fffe0ff */
[----:B------:R-:W-:Y:S01]  /*0370*/  IMAD.IADD R17, R9, 0x1, -R8 ;  /* 0x0000000109117824 */ /* 0x000fe200078e0a08 */
[----:B------:R-:W-:Y:S01]  /*0380*/  LOP3.LUT R12, R19, 0x3, RZ, 0xc0, !PT ;  /* 0x00000003130c7812 */ /* 0x000fe200078ec0ff */
[----:B------:R-:W-:Y:S01]  /*0390*/  VIADD R15, R15, UR6 ;  /* 0x000000060f0f7c36 */ /* 0x000fe20008000000 */
[----:B-1----:R-:W-:Y:S01]  /*03a0*/  IADD3 R21, PT, PT, R14, -0x1, RZ ;  /* 0xffffffff0e157810 */ /* 0x002fe20007ffe0ff */
[----:B--2---:R-:W-:-:S07]  /*03b0*/  VIADD R20, R13, 0xffffffff ;  /* 0xffffffff0d147836 */ /* 0x004fce0000000000 */
.L_x_11:
[----:B------:R-:W-:Y:S01]  /*03c0*/  ISETP.GE.AND P0, PT, R9, R8, PT ;  /* 0x000000080900720c */ /* 0x000fe20003f06270 */
[----:B------:R-:W-:Y:S01]  /*03d0*/  UIADD3 UR4, UPT, UPT, UR4, 0x1, URZ ;  /* 0x0000000104047890 */ /* 0x000fe2000fffe0ff */
[----:B------:R-:W-:Y:S01]  /*03e0*/  BSSY.RECONVERGENT B0, `(.L_x_0) ;  /* 0x00000d3000007945 */ /* 0x000fe20003800200 */
[----:B0-----:R-:W-:Y:S02]  /*03f0*/  IMAD.MOV.U32 R3, RZ, RZ, RZ ;  /* 0x000000ffff037224 */ /* 0x001fe400078e00ff */
[----:B------:R-:W-:-:S08]  /*0400*/  UISETP.NE.AND UP0, UPT, UR4, 0x1e, UPT ;  /* 0x0000001e0400788c */ /* 0x000fd0000bf05270 */
[----:B------:R-:W-:Y:S05]  /*0410*/  @P0 BRA `(.L_x_1) ;  /* 0x0000000c003c0947 */ /* 0x000fea0003800000 */
[----:B------:R-:W-:Y:S01]  /*0420*/  ISETP.GT.U32.AND P0, PT, R17, -0x10, PT ;  /* 0xfffffff01100780c */ /* 0x000fe20003f04070 */
[----:B------:R-:W-:Y:S01]  /*0430*/  BSSY.RECONVERGENT B1, `(.L_x_2) ;  /* 0x0000060000017945 */ /* 0x000fe20003800200 */
[----:B------:R-:W-:Y:S01]  /*0440*/  HFMA2 R3, -RZ, RZ, 0, 0 ;  /* 0x00000000ff037431 */ /* 0x000fe200000001ff */
[----:B------:R-:W-:Y:S01]  /*0450*/  ISETP.NE.AND P1, PT, R14, RZ, PT ;  /* 0x000000ff0e00720c */ /* 0x000fe20003f25270 */
[----:B------:R-:W-:-:S09]  /*0460*/  IMAD.MOV.U32 R0, RZ, RZ, R9 ;  /* 0x000000ffff007224 */ /* 0x000fd200078e0009 */
[----:B------:R-:W-:Y:S05]  /*0470*/  @P0 BRA `(.L_x_3) ;  /* 0x00000004006c0947 */ /* 0x000fea0003800000 */
[----:B------:R-:W-:Y:S01]  /*0480*/  IMAD.MOV.U32 R3, RZ, RZ, RZ ;  /* 0x000000ffff037224 */ /* 0x000fe200078e00ff */
[----:B------:R-:W-:Y:S01]  /*0490*/  MOV R2, R15 ;  /* 0x0000000f00027202 */ /* 0x000fe20000000f00 */
[----:B------:R-:W-:Y:S01]  /*04a0*/  IMAD.MOV.U32 R18, RZ, RZ, R16 ;  /* 0x000000ffff127224 */ /* 0x000fe200078e0010 */
[----:B------:R-:W-:Y:S01]  /*04b0*/  MOV R0, R9 ;  /* 0x0000000900007202 */ /* 0x000fe20000000f00 */
[----:B------:R-:W-:-:S07]  /*04c0*/  IMAD.MOV.U32 R19, RZ, RZ, R11 ;  /* 0x000000ffff137224 */ /* 0x000fce00078e000b */
.L_x_4:
[----:B------:R-:W0:Y:S01]  /*04d0*/  LDS R22, [R2+-0x20] ;  /* 0xffffe00002167984 */ /* 0x000e220000000800 */
[----:B------:R-:W-:Y:S01]  /*04e0*/  VIADD R19, R19, 0x10 ;  /* 0x0000001013137836 */ /* 0x000fe20000000000 */
[----:B------:R-:W-:Y:S02]  /*04f0*/  IADD3 R0, PT, PT, R0, 0x10, RZ ;  /* 0x0000001000007810 */ /* 0x000fe40007ffe0ff */
[----:B------:R-:W1:Y:S02]  /*0500*/  LDS R24, [R2+-0x1c] ;  /* 0xffffe40002187984 */ /* 0x000e640000000800 */
[----:B------:R-:W-:Y:S02]  /*0510*/  ISETP.NE.AND P0, PT, R19, RZ, PT ;  /* 0x000000ff1300720c */ /* 0x000fe40003f05270 */
[----:B------:R-:W2:Y:S04]  /*0520*/  LDS R26, [R2+-0x18] ;  /* 0xffffe800021a7984 */ /* 0x000ea80000000800 */
[----:B------:R-:W3:Y:S01]  /*0530*/  LDS R28, [R2+-0x14] ;  /* 0xffffec00021c7984 */ /* 0x000ee20000000800 */
[----:B0-----:R-:W-:-:S03]  /*0540*/  IMAD R23, R22, 0x4, R7 ;  /* 0x0000000416177824 */ /* 0x001fc600078e0207 */
[----:B------:R-:W-:Y:S01]  /*0550*/  LDS R22, [R18+-0x20] ;  /* 0xffffe00012167984 */ /* 0x000fe20000000800 */
[----:B-1----:R-:W-:-:S03]  /*0560*/  IMAD R24, R24, 0x4, R7 ;  /* 0x0000000418187824 */ /* 0x002fc600078e0207 */
[----:B------:R-:W0:Y:S01]  /*0570*/  LDS R23, [R23] ;  /* 0x0000000017177984 */ /* 0x000e220000000800 */
[----:B--2---:R-:W-:-:S03]  /*0580*/  LEA R26, R26, R7, 0x2 ;  /* 0x000000071a1a7211 */ /* 0x004fc600078e10ff */
[----:B------:R-:W-:Y:S01]  /*0590*/  LDS R24, [R24] ;  /* 0x0000000018187984 */ /* 0x000fe20000000800 */
[----:B---3--:R-:W-:-:S03]  /*05a0*/  IMAD R25, R28, 0x4, R7 ;  /* 0x000000041c197824 */ /* 0x008fc600078e0207 */
[----:B------:R-:W-:Y:S04]  /*05b0*/  LDS R26, [R26] ;  /* 0x000000001a1a7984 */ /* 0x000fe80000000800 */
[----:B------:R-:W-:Y:S04]  /*05c0*/  LDS R25, [R25] ;  /* 0x0000000019197984 */ /* 0x000fe80000000800 */
[----:B------:R-:W-:Y:S01]  /*05d0*/  LDS R28, [R18+-0x14] ;  /* 0xffffec00121c7984 */ /* 0x000fe20000000800 */
[----:B0-----:R-:W-:-:S03]  /*05e0*/  FFMA R22, R22, R23, R3 ;  /* 0x0000001716167223 */ /* 0x001fc60000000003 */
[----:B------:R-:W0:Y:S04]  /*05f0*/  LDS R3, [R18+-0x1c] ;  /* 0xffffe40012037984 */ /* 0x000e280000000800 */
[----:B------:R-:W1:Y:S01]  /*0600*/  LDS R23, [R2+-0x10] ;  /* 0xfffff00002177984 */ /* 0x000e620000000800 */
[----:B0-----:R-:W-:-:S03]  /*0610*/  FFMA R3, R3, R24, R22 ;  /* 0x0000001803037223 */ /* 0x001fc60000000016 */
[----:B------:R-:W0:Y:S01]  /*0620*/  LDS R22, [R18+-0x18] ;  /* 0xffffe80012167984 */ /* 0x000e220000000800 */
[----:B-1----:R-:W-:-:S03]  /*0630*/  IMAD R23, R23, 0x4, R7 ;  /* 0x0000000417177824 */ /* 0x002fc600078e0207 */
[----:B------:R-:W1:Y:S04]  /*0640*/  LDS R24, [R2+-0xc] ;  /* 0xfffff40002187984 */ /* 0x000e680000000800 */
[----:B------:R-:W-:Y:S01]  /*0650*/  LDS R23, [R23] ;  /* 0x0000000017177984 */ /* 0x000fe20000000800 */
[----:B0-----:R-:W-:-:S03]  /*0660*/  FFMA R3, R22, R26, R3 ;  /* 0x0000001a16037223 */ /* 0x001fc60000000003 */
[----:B------:R-:W0:Y:S01]  /*0670*/  LDS R22, [R18+-0x10] ;  /* 0xfffff00012167984 */ /* 0x000e220000000800 */
[----:B------:R-:W-:Y:S01]  /*0680*/  FFMA R3, R28, R25, R3 ;  /* 0x000000191c037223 */ /* 0x000fe20000000003 */
[----:B-1----:R-:W-:Y:S02]  /*0690*/  LEA R24, R24, R7, 0x2 ;  /* 0x0000000718187211 */ /* 0x002fe400078e10ff */
[----:B------:R-:W1:Y:S04]  /*06a0*/  LDS R28, [R2+-0x8] ;  /* 0xfffff800021c7984 */ /* 0x000e680000000800 */
[----:B------:R-:W2:Y:S04]  /*06b0*/  LDS R25, [R2+-0x4] ;  /* 0xfffffc0002197984 */ /* 0x000ea80000000800 */
[----:B------:R-:W-:Y:S04]  /*06c0*/  LDS R24, [R24] ;  /* 0x0000000018187984 */ /* 0x000fe80000000800 */
[----:B------:R-:W-:Y:S01]  /*06d0*/  LDS R26, [R18+-0x8] ;  /* 0xfffff800121a7984 */ /* 0x000fe20000000800 */
[----:B0-----:R-:W-:-:S03]  /*06e0*/  FFMA R3, R22, R23, R3 ;  /* 0x0000001716037223 */ /* 0x001fc60000000003 */
[----:B------:R-:W0:Y:S01]  /*06f0*/  LDS R22, [R18+-0xc] ;  /* 0xfffff40012167984 */ /* 0x000e220000000800 */
[----:B-1----:R-:W-:-:S03]  /*0700*/  IMAD R28, R28, 0x4, R7 ;  /* 0x000000041c1c7824 */ /* 0x002fc600078e0207 */
[----:B------:R-:W1:Y:S01]  /*0710*/  LDS R23, [R2+0x4] ;  /* 0x0000040002177984 */ /* 0x000e620000000800 */
[----:B--2---:R-:W-:-:S03]  /*0720*/  IMAD R25, R25, 0x4, R7 ;  /* 0x0000000419197824 */ /* 0x004fc600078e0207 */
[----:B------:R-:W2:Y:S04]  /*0730*/  LDS R28, [R28] ;  /* 0x000000001c1c7984 */ /* 0x000ea80000000800 */
[----:B------:R-:W-:Y:S01]  /*0740*/  LDS R25, [R25] ;  /* 0x0000000019197984 */ /* 0x000fe20000000800 */
[----:B0-----:R-:W-:-:S03]  /*0750*/  FFMA R3, R22, R24, R3 ;  /* 0x0000001816037223 */ /* 0x001fc60000000003 */
[----:B------:R-:W0:Y:S01]  /*0760*/  LDS R22, [R18+-0x4] ;  /* 0xfffffc0012167984 */ /* 0x000e220000000800 */
[----:B-1----:R-:W-:-:S03]  /*0770*/  IMAD R23, R23, 0x4, R7 ;  /* 0x0000000417177824 */ /* 0x002fc600078e0207 */
[----:B------:R-:W-:Y:S01]  /*0780*/  LDS R24, [R18+0x4] ;  /* 0x0000040012187984 */ /* 0x000fe20000000800 */
[----:B--2---:R-:W-:-:S03]  /*0790*/  FFMA R3, R26, R28, R3 ;  /* 0x0000001c1a037223 */ /* 0x004fc60000000003 */
[----:B------:R-:W1:Y:S04]  /*07a0*/  LDS R26, [R2] ;  /* 0x00000000021a7984 */ /* 0x000e680000000800 */
[----:B------:R-:W2:Y:S04]  /*07b0*/  LDS R28, [R2+0x8] ;  /* 0x00000800021c7984 */ /* 0x000ea80000000800 */
[----:B------:R-:W-:Y:S01]  /*07c0*/  LDS R23, [R23] ;  /* 0x0000000017177984 */ /* 0x000fe20000000800 */
[----:B0-----:R-:W-:-:S03]  /*07d0*/  FFMA R3, R22, R25, R3 ;  /* 0x0000001916037223 */ /* 0x001fc60000000003 */
[----:B------:R-:W-:Y:S04]  /*07e0*/  LDS R22, [R18] ;  /* 0x0000000012167984 */ /* 0x000fe80000000800 */
[----:B------:R-:W0:Y:S01]  /*07f0*/  LDS R25, [R2+0x10] ;  /* 0x0000100002197984 */ /* 0x000e220000000800 */
[----:B-1----:R-:W-:Y:S01]  /*0800*/  LEA R26, R26, R7, 0x2 ;  /* 0x000000071a1a7211 */ /* 0x002fe200078e10ff */
[----:B--2---:R-:W-:-:S05]  /*0810*/  IMAD R28, R28, 0x4, R7 ;  /* 0x000000041c1c7824 */ /* 0x004fca00078e0207 */
[----:B------:R-:W1:Y:S04]  /*0820*/  LDS R26, [R26] ;  /* 0x000000001a1a7984 */ /* 0x000e680000000800 */
[----:B------:R-:W-:Y:S01]  /*0830*/  LDS R28, [R28] ;  /* 0x000000001c1c7984 */ /* 0x000fe20000000800 */
[----:B0-----:R-:W-:-:S06]  /*0840*/  IMAD R25, R25, 0x4, R7 ;  /* 0x0000000419197824 */ /* 0x001fcc00078e0207 */
[----:B------:R-:W-:Y:S01]  /*0850*/  LDS R25, [R25] ;  /* 0x0000000019197984 */ /* 0x000fe20000000800 */
[----:B-1----:R-:W-:-:S03]  /*0860*/  FFMA R3, R22, R26, R3 ;  /* 0x0000001a16037223 */ /* 0x002fc60000000003 */
[----:B------:R-:W0:Y:S01]  /*0870*/  LDS R22, [R18+0x8] ;  /* 0x0000080012167984 */ /* 0x000e220000000800 */
[----:B------:R-:W-:-:S03]  /*0880*/  FFMA R3, R24, R23, R3 ;  /* 0x0000001718037223 */ /* 0x000fc60000000003 */
[----:B------:R-:W1:Y:S04]  /*0890*/  LDS R24, [R2+0xc] ;  /* 0x00000c0002187984 */ /* 0x000e680000000800 */
[----:B------:R-:W2:Y:S04]  /*08a0*/  LDS R23, [R2+0x14] ;  /* 0x0000140002177984 */ /* 0x000ea80000000800 */
[----:B------:R-:W-:Y:S01]  /*08b0*/  LDS R26, [R18+0x10] ;  /* 0x00001000121a7984 */ /* 0x000fe20000000800 */
[----:B0-----:R-:W-:-:S03]  /*08c0*/  FFMA R3, R22, R28, R3 ;  /* 0x0000001c16037223 */ /* 0x001fc60000000003 */
[----:B------:R-:W-:Y:S01]  /*08d0*/  LDS R22, [R18+0xc] ;  /* 0x00000c0012167984 */ /* 0x000fe20000000800 */
[----:B-1----:R-:W-:-:S03]  /*08e0*/  LEA R24, R24, R7, 0x2 ;  /* 0x0000000718187211 */ /* 0x002fc600078e10ff */
[----:B------:R-:W0:Y:S01]  /*08f0*/  LDS R28, [R2+0x1c] ;  /* 0x00001c00021c7984 */ /* 0x000e220000000800 */
[----:B--2---:R-:W-:-:S03]  /*0900*/  IMAD R23, R23, 0x4, R7 ;  /* 0x0000000417177824 */ /* 0x004fc600078e0207 */
[----:B------:R-:W1:Y:S04]  /*0910*/  LDS R24, [R24] ;  /* 0x0000000018187984 */ /* 0x000e680000000800 */
[----:B------:R-:W-:Y:S01]  /*0920*/  LDS R23, [R23] ;  /* 0x0000000017177984 */ /* 0x000fe20000000800 */
[----:B0-----:R-:W-:Y:S02]  /*0930*/  IMAD R28, R28, 0x4, R7 ;  /* 0x000000041c1c7824 */ /* 0x001fe400078e0207 */
[----:B-1----:R-:W-:Y:S02]  /*0940*/  FFMA R3, R22, R24, R3 ;  /* 0x0000001816037223 */ /* 0x002fe40000000003 */
[----:B------:R-:W0:Y:S02]  /*0950*/  LDS R22, [R18+0x14] ;  /* 0x0000140012167984 */ /* 0x000e240000000800 */
[----:B------:R-:W-:-:S02]  /*0960*/  FFMA R3, R26, R25, R3 ;  /* 0x000000191a037223 */ /* 0x000fc40000000003 */
[----:B------:R1:W2:Y:S04]  /*0970*/  LDS R26, [R2+0x18] ;  /* 0x00001800021a7984 */ /* 0x0002a80000000800 */
[----:B------:R-:W-:Y:S04]  /*0980*/  LDS R28, [R28] ;  /* 0x000000001c1c7984 */ /* 0x000fe80000000800 */
[----:B------:R-:W-:Y:S01]  /*0990*/  LDS R24, [R18+0x1c] ;  /* 0x00001c0012187984 */ /* 0x000fe20000000800 */
[----:B-1----:R-:W-:Y:S02]  /*09a0*/  VIADD R2, R2, 0x40 ;  /* 0x0000004002027836 */ /* 0x002fe40000000000 */
[----:B0-----:R-:W-:-:S02]  /*09b0*/  FFMA R3, R22, R23, R3 ;  /* 0x0000001716037223 */ /* 0x001fc40000000003 */
[----:B------:R0:W-:Y:S01]  /*09c0*/  LDS R22, [R18+0x18] ;  /* 0x0000180012167984 */ /* 0x0001e20000000800 */
[----:B--2---:R-:W-:-:S06]  /*09d0*/  LEA R26, R26, R7, 0x2 ;  /* 0x000000071a1a7211 */ /* 0x004fcc00078e10ff */
[----:B------:R-:W1:Y:S01]  /*09e0*/  LDS R26, [R26] ;  /* 0x000000001a1a7984 */ /* 0x000e620000000800 */
[----:B0-----:R-:W-:Y:S02]  /*09f0*/  VIADD R18, R18, 0x40 ;  /* 0x0000004012127836 */ /* 0x001fe40000000000 */
[----:B-1----:R-:W-:-:S04]  /*0a00*/  FFMA R3, R22, R26, R3 ;  /* 0x0000001a16037223 */ /* 0x002fc80000000003 */
[----:B------:R-:W-:Y:S01]  /*0a10*/  FFMA R3, R24, R28, R3 ;  /* 0x0000001c18037223 */ /* 0x000fe20000000003 */
[----:B------:R-:W-:Y:S06]  /*0a20*/  @P0 BRA `(.L_x_4) ;  /* 0xfffffff800a80947 */ /* 0x000fec000383ffff */
.L_x_3:
[----:B------:R-:W-:Y:S05]  /*0a30*/  BSYNC.RECONVERGENT B1 ;  /* 0x0000000000017941 */ /* 0x000fea0003800200 */
.L_x_2:
[----:B------:R-:W-:Y:S05]  /*0a40*/  @!P1 BRA `(.L_x_1) ;  /* 0x0000000400b09947 */ /* 0x000fea0003800000 */
[----:B------:R-:W-:Y:S01]  /*0a50*/  ISETP.GE.U32.AND P0, PT, R21, 0x7, PT ;  /* 0x000000071500780c */ /* 0x000fe20003f06070 */
[----:B------:R-:W-:Y:S01]  /*0a60*/  BSSY.RECONVERGENT B1, `(.L_x_5) ;  /* 0x000002e000017945 */ /* 0x000fe20003800200 */
[----:B------:R-:W-:-:S11]  /*0a70*/  ISETP.NE.AND P1, PT, R13, RZ, PT ;  /* 0x000000ff0d00720c */ /* 0x000fd60003f25270 */
[----:B------:R-:W-:Y:S05]  /*0a80*/  @!P0 BRA `(.L_x_6) ;  /* 0x0000000000ac8947 */ /* 0x000fea0003800000 */
[C---:B------:R-:W-:Y:S02]  /*0a90*/  LEA R18, R0.reuse, UR6, 0x2 ;  /* 0x0000000600127c11 */ /* 0x040fe4000f8e10ff */
[C---:B------:R-:W-:Y:S02]  /*0aa0*/  LEA R2, R0.reuse, UR5, 0x2 ;  /* 0x0000000500027c11 */ /* 0x040fe4000f8e10ff */
[----:B------:R-:W-:Y:S01]  /*0ab0*/  IADD3 R0, PT, PT, R0, 0x8, RZ ;  /* 0x0000000800007810 */ /* 0x000fe20007ffe0ff */
[----:B------:R-:W0:Y:S04]  /*0ac0*/  LDS R22, [R18] ;  /* 0x0000000012167984 */ /* 0x000e280000000800 */
[----:B------:R-:W1:Y:S04]  /*0ad0*/  LDS R24, [R18+0x4] ;  /* 0x0000040012187984 */ /* 0x000e680000000800 */
[----:B------:R-:W2:Y:S04]  /*0ae0*/  LDS R26, [R18+0x8] ;  /* 0x00000800121a7984 */ /* 0x000ea80000000800 */
[----:B------:R-:W3:Y:S04]  /*0af0*/  LDS R29, [R18+0x14] ;  /* 0x00001400121d7984 */ /* 0x000ee80000000800 */
[----:B------:R-:W-:Y:S01]  /*0b00*/  LDS R28, [R2+0xc] ;  /* 0x00000c00021c7984 */ /* 0x000fe20000000800 */
[----:B0-----:R-:W-:-:S03]  /*0b10*/  LEA R19, R22, R7, 0x2 ;  /* 0x0000000716137211 */ /* 0x001fc600078e10ff */
[----:B------:R-:W-:Y:S01]  /*0b20*/  LDS R22, [R2] ;  /* 0x0000000002167984 */ /* 0x000fe20000000800 */
[----:B-1----:R-:W-:-:S03]  /*0b30*/  IMAD R23, R24, 0x4, R7 ;  /* 0x0000000418177824 */ /* 0x002fc600078e0207 */
[----:B------:R-:W0:Y:S01]  /*0b40*/  LDS R19, [R19] ;  /* 0x0000000013137984 */ /* 0x000e220000000800 */
[----:B--2---:R-:W-:-:S03]  /*0b50*/  IMAD R25, R26, 0x4, R7 ;  /* 0x000000041a197824 */ /* 0x004fc600078e0207 */
[----:B------:R-:W1:Y:S01]  /*0b60*/  LDS R24, [R18+0xc] ;  /* 0x00000c0012187984 */ /* 0x000e620000000800 */
[----:B---3--:R-:W-:-:S03]  /*0b70*/  IMAD R29, R29, 0x4, R7 ;  /* 0x000000041d1d7824 */ /* 0x008fc600078e0207 */
[----:B------:R-:W-:Y:S04]  /*0b80*/  LDS R23, [R23] ;  /* 0x0000000017177984 */ /* 0x000fe80000000800 */
[----:B------:R-:W-:Y:S04]  /*0b90*/  LDS R25, [R25] ;  /* 0x0000000019197984 */ /* 0x000fe80000000800 */
[----:B------:R-:W-:Y:S01]  /*0ba0*/  LDS R26, [R2+0x8] ;  /* 0x00000800021a7984 */ /* 0x000fe20000000800 */
[----:B0-----:R-:W-:-:S03]  /*0bb0*/  FFMA R22, R22, R19, R3 ;  /* 0x0000001316167223 */ /* 0x001fc60000000003 */
[----:B------:R-:W0:Y:S01]  /*0bc0*/  LDS R3, [R2+0x4] ;  /* 0x0000040002037984 */ /* 0x000e220000000800 */
[----:B-1----:R-:W-:-:S03]  /*0bd0*/  LEA R27, R24, R7, 0x2 ;  /* 0x00000007181b7211 */ /* 0x002fc600078e10ff */
[----:B------:R-:W1:Y:S04]  /*0be0*/  LDS R24, [R18+0x10] ;  /* 0x0000100012187984 */ /* 0x000e680000000800 */
[----:B------:R-:W2:Y:S01]  /*0bf0*/  LDS R27, [R27] ;  /* 0x000000001b1b7984 */ /* 0x000ea20000000800 */
[----:B0-----:R-:W-:-:S03]  /*0c00*/  FFMA R3, R3, R23, R22 ;  /* 0x0000001703037223 */ /* 0x001fc60000000016 */
[----:B------:R-:W0:Y:S01]  /*0c10*/  LDS R22, [R18+0x1c] ;  /* 0x00001c0012167984 */ /* 0x000e220000000800 */
[----:B------:R-:W-:Y:S01]  /*0c20*/  FFMA R3, R26, R25, R3 ;  /* 0x000000191a037223 */ /* 0x000fe20000000003 */
[----:B-1----:R-:W-:Y:S02]  /*0c30*/  IMAD R19, R24, 0x4, R7 ;  /* 0x0000000418137824 */ /* 0x002fe400078e0207 */
[----:B------:R-:W1:Y:S01]  /*0c40*/  LDS R26, [R18+0x18] ;  /* 0x00001800121a7984 */ /* 0x000e620000000800 */
[----:B--2---:R-:W-:-:S03]  /*0c50*/  FFMA R3, R28, R27, R3 ;  /* 0x0000001b1c037223 */ /* 0x004fc60000000003 */
[----:B------:R-:W-:Y:S04]  /*0c60*/  LDS R24, [R2+0x10] ;  /* 0x0000100002187984 */ /* 0x000fe80000000800 */
[----:B------:R-:W2:Y:S04]  /*0c70*/  LDS R19, [R19] ;  /* 0x0000000013137984 */ /* 0x000ea80000000800 */
[----:B------:R-:W-:Y:S04]  /*0c80*/  LDS R23, [R2+0x14] ;  /* 0x0000140002177984 */ /* 0x000fe80000000800 */
[----:B------:R-:W-:Y:S01]  /*0c90*/  LDS R18, [R2+0x1c] ;  /* 0x00001c0002127984 */ /* 0x000fe20000000800 */
[----:B0-----:R-:W-:-:S03]  /*0ca0*/  IMAD R27, R22, 0x4, R7 ;  /* 0x00000004161b7824 */ /* 0x001fc600078e0207 */
[----:B------:R-:W-:Y:S01]  /*0cb0*/  LDS R22, [R2+0x18] ;  /* 0x0000180002167984 */ /* 0x000fe20000000800 */
[----:B-1----:R-:W-:-:S03]  /*0cc0*/  LEA R25, R26, R7, 0x2 ;  /* 0x000000071a197211 */ /* 0x002fc600078e10ff */
[----:B------:R-:W0:Y:S04]  /*0cd0*/  LDS R26, [R29] ;  /* 0x000000001d1a7984 */ /* 0x000e280000000800 */
[----:B------:R-:W1:Y:S01]  /*0ce0*/  LDS R25, [R25] ;  /* 0x0000000019197984 */ /* 0x000e620000000800 */
[----:B--2---:R-:W-:-:S03]  /*0cf0*/  FFMA R24, R24, R19, R3 ;  /* 0x0000001318187223 */ /* 0x004fc60000000003 */
[----:B------:R-:W2:Y:S01]  /*0d00*/  LDS R27, [R27] ;  /* 0x000000001b1b7984 */ /* 0x000ea20000000800 */
[----:B0-----:R-:W-:-:S04]  /*0d10*/  FFMA R23, R23, R26, R24 ;  /* 0x0000001a17177223 */ /* 0x001fc80000000018 */
[----:B-1----:R-:W-:-:S04]  /*0d20*/  FFMA R23, R22, R25, R23 ;  /* 0x0000001916177223 */ /* 0x002fc80000000017 */
[----:B--2---:R-:W-:-:S07]  /*0d30*/  FFMA R3, R18, R27, R23 ;  /* 0x0000001b12037223 */ /* 0x004fce0000000017 */
.L_x_6:
[----:B------:R-:W-:Y:S05]  /*0d40*/  BSYNC.RECONVERGENT B1 ;  /* 0x0000000000017941 */ /* 0x000fea0003800200 */
.L_x_5:
[----:B------:R-:W-:Y:S05]  /*0d50*/  @!P1 BRA `(.L_x_1) ;  /* 0x0000000000ec9947 */ /* 0x000fea0003800000 */
[----:B------:R-:W-:Y:S01]  /*0d60*/  ISETP.GE.U32.AND P0, PT, R20, 0x3, PT ;  /* 0x000000031400780c */ /* 0x000fe20003f06070 */
[----:B------:R-:W-:Y:S01]  /*0d70*/  BSSY.RECONVERGENT B1, `(.L_x_7) ;  /* 0x000001f000017945 */ /* 0x000fe20003800200 */
[----:B------:R-:W-:-:S11]  /*0d80*/  ISETP.NE.AND P1, PT, R12, RZ, PT ;  /* 0x000000ff0c00720c */ /* 0x000fd60003f25270 */
[----:B------:R-:W-:Y:S05]  /*0d90*/  @!P0 BRA `(.L_x_8) ;  /* 0x0000000000708947 */ /* 0x000fea0003800000 */
[C---:B------:R-:W-:Y:S01]  /*0da0*/  LEA R23, R0.reuse, UR6, 0x2 ;  /* 0x0000000600177c11 */ /* 0x040fe2000f8e10ff */
[----:B------:R-:W0:Y:S01]  /*0db0*/  S2UR UR8, SR_CgaCtaId ;  /* 0x00000000000879c3 */ /* 0x000e220000008800 */
[----:B------:R-:W-:Y:S01]  /*0dc0*/  UMOV UR7, 0x400 ;  /* 0x0000040000077882 */ /* 0x000fe20000000000 */
[C---:B------:R-:W-:Y:S01]  /*0dd0*/  LEA R2, R0.reuse, UR5, 0x2 ;  /* 0x0000000500027c11 */ /* 0x040fe2000f8e10ff */
[----:B------:R-:W-:Y:S01]  /*0de0*/  UIADD3 UR7, UPT, UPT, UR7, 0x1e0, URZ ;  /* 0x000001e007077890 */ /* 0x000fe2000fffe0ff */
[----:B------:R-:W1:Y:S01]  /*0df0*/  LDS R18, [R23] ;  /* 0x0000000017127984 */ /* 0x000e620000000800 */
[----:B------:R-:W-:-:S03]  /*0e00*/  IADD3 R0, PT, PT, R0, 0x4, RZ ;  /* 0x0000000400007810 */ /* 0x000fc60007ffe0ff */
[----:B------:R-:W2:Y:S04]  /*0e10*/  LDS R24, [R23+0x4] ;  /* 0x0000040017187984 */ /* 0x000ea80000000800 */
[----:B------:R-:W3:Y:S04]  /*0e20*/  LDS R26, [R23+0x8] ;  /* 0x00000800171a7984 */ /* 0x000ee80000000800 */
[----:B------:R-:W4:Y:S04]  /*0e30*/  LDS R22, [R23+0xc] ;  /* 0x00000c0017167984 */ /* 0x000f280000000800 */
[----:B------:R-:W-:Y:S01]  /*0e40*/  LDS R23, [R2+0x4] ;  /* 0x0000040002177984 */ /* 0x000fe20000000800 */
[----:B0-----:R-:W-:-:S03]  /*0e50*/  ULEA UR7, UR8, UR7, 0x18 ;  /* 0x0000000708077291 */ /* 0x001fc6000f8ec0ff */
[----:B------:R-:W-:Y:S03]  /*0e60*/  LDS R25, [R2+0x8] ;  /* 0x0000080002197984 */ /* 0x000fe60000000800 */
[----:B------:R-:W-:-:S05]  /*0e70*/  IMAD.U32 R7, RZ, RZ, UR7 ;  /* 0x00000007ff077e24 */ /* 0x000fca000f8e00ff */
[----:B-1----:R-:W-:Y:S02]  /*0e80*/  LEA R19, R18, R7, 0x2 ;  /* 0x0000000712137211 */ /* 0x002fe400078e10ff */
[----:B------:R-:W-:Y:S01]  /*0e90*/  LDS R18, [R2] ;  /* 0x0000000002127984 */ /* 0x000fe20000000800 */
[----:B--2---:R-:W-:-:S03]  /*0ea0*/  IMAD R24, R24, 0x4, R7 ;  /* 0x0000000418187824 */ /* 0x004fc600078e0207 */
[----:B------:R-:W0:Y:S01]  /*0eb0*/  LDS R19, [R19] ;  /* 0x0000000013137984 */ /* 0x000e220000000800 */
[----:B---3--:R-:W-:-:S03]  /*0ec0*/  LEA R26, R26, R7, 0x2 ;  /* 0x000000071a1a7211 */ /* 0x008fc600078e10ff */
[----:B------:R-:W1:Y:S01]  /*0ed0*/  LDS R24, [R24] ;  /* 0x0000000018187984 */ /* 0x000e620000000800 */
[----:B----4-:R-:W-:-:S03]  /*0ee0*/  IMAD R27, R22, 0x4, R7 ;  /* 0x00000004161b7824 */ /* 0x010fc600078e0207 */
[----:B------:R-:W2:Y:S04]  /*0ef0*/  LDS R26, [R26] ;  /* 0x000000001a1a7984 */ /* 0x000ea80000000800 */
[----:B------:R-:W-:Y:S04]  /*0f00*/  LDS R22, [R2+0xc] ;  /* 0x00000c0002167984 */ /* 0x000fe80000000800 */
[----:B------:R-:W3:Y:S01]  /*0f10*/  LDS R27, [R27] ;  /* 0x000000001b1b7984 */ /* 0x000ee20000000800 */
[----:B0-----:R-:W-:-:S04]  /*0f20*/  FFMA R18, R18, R19, R3 ;  /* 0x0000001312127223 */ /* 0x001fc80000000003 */
[----:B-1----:R-:W-:-:S04]  /*0f30*/  FFMA R18, R23, R24, R18 ;  /* 0x0000001817127223 */ /* 0x002fc80000000012 */
[----:B--2---:R-:W-:-:S04]  /*0f40*/  FFMA R25, R25, R26, R18 ;  /* 0x0000001a19197223 */ /* 0x004fc80000000012 */
[----:B---3--:R-:W-:-:S07]  /*0f50*/  FFMA R3, R22, R27, R25 ;  /* 0x0000001b16037223 */ /* 0x008fce0000000019 */
.L_x_8:
[----:B------:R-:W-:Y:S05]  /*0f60*/  BSYNC.RECONVERGENT B1 ;  /* 0x0000000000017941 */ /* 0x000fea0003800200 */
.L_x_7:
[----:B------:R-:W-:Y:S05]  /*0f70*/  @!P1 BRA `(.L_x_1) ;  /* 0x0000000000649947 */ /* 0x000fea0003800000 */
[C---:B------:R-:W-:Y:S01]  /*0f80*/  LEA R23, R0.reuse, UR6, 0x2 ;  /* 0x0000000600177c11 */ /* 0x040fe2000f8e10ff */
[----:B------:R-:W0:Y:S01]  /*0f90*/  S2UR UR8, SR_CgaCtaId ;  /* 0x00000000000879c3 */ /* 0x000e220000008800 */
[----:B------:R-:W-:Y:S01]  /*0fa0*/  UMOV UR7, 0x400 ;  /* 0x0000040000077882 */ /* 0x000fe20000000000 */
[----:B------:R-:W-:Y:S01]  /*0fb0*/  LEA R22, R0, UR5, 0x2 ;  /* 0x0000000500167c11 */ /* 0x000fe2000f8e10ff */
[----:B------:R-:W-:Y:S01]  /*0fc0*/  UIADD3 UR7, UPT, UPT, UR7, 0x1e0, URZ ;  /* 0x000001e007077890 */ /* 0x000fe2000fffe0ff */
[----:B------:R-:W1:Y:S01]  /*0fd0*/  LDS R2, [R23] ;  /* 0x0000000017027984 */ /* 0x000e620000000800 */
[----:B------:R-:W-:-:S03]  /*0fe0*/  ISETP.NE.AND P0, PT, R12, 0x1, PT ;  /* 0x000000010c00780c */ /* 0x000fc60003f05270 */
[----:B------:R-:W-:Y:S01]  /*0ff0*/  LDS R0, [R22] ;  /* 0x0000000016007984 */ /* 0x000fe20000000800 */
[----:B0-----:R-:W-:-:S06]  /*1000*/  ULEA UR7, UR8, UR7, 0x18 ;  /* 0x0000000708077291 */ /* 0x001fcc000f8ec0ff */
[----:B------:R-:W-:-:S05]  /*1010*/  IMAD.U32 R7, RZ, RZ, UR7 ;  /* 0x00000007ff077e24 */ /* 0x000fca000f8e00ff */
[----:B-1----:R-:W-:-:S06]  /*1020*/  LEA R2, R2, R7, 0x2 ;  /* 0x0000000702027211 */ /* 0x002fcc00078e10ff */
[----:B------:R-:W0:Y:S02]  /*1030*/  LDS R2, [R2] ;  /* 0x0000000002027984 */ /* 0x000e240000000800 */
[----:B0-----:R-:W-:Y:S01]  /*1040*/  FFMA R3, R0, R2, R3 ;  /* 0x0000000200037223 */ /* 0x001fe20000000003 */
[----:B------:R-:W-:Y:S06]  /*1050*/  @!P0 BRA `(.L_x_1) ;  /* 0x00000000002c8947 */ /* 0x000fec0003800000 */
[----:B------:R-:W-:Y:S01]  /*1060*/  ISETP.NE.AND P0, PT, R12, 0x2, PT ;  /* 0x000000020c00780c */ /* 0x000fe20003f05270 */
[----:B------:R-:W0:-:S12]  /*1070*/  LDS R0, [R23+0x4] ;  /* 0x0000040017007984 */ /* 0x000e180000000800 */
[----:B------:R-:W1:Y:S01]  /*1080*/  @P0 LDS R18, [R23+0x8] ;  /* 0x0000080017120984 */ /* 0x000e620000000800 */
[----:B0-----:R-:W-:-:S03]  /*1090*/  IMAD R2, R0, 0x4, R7 ;  /* 0x0000000400027824 */ /* 0x001fc600078e0207 */
[----:B------:R-:W-:Y:S04]  /*10a0*/  LDS R0, [R22+0x4] ;  /* 0x0000040016007984 */ /* 0x000fe80000000800 */
[----:B------:R-:W0:Y:S01]  /*10b0*/  LDS R2, [R2] ;  /* 0x0000000002027984 */ /* 0x000e220000000800 */
[----:B-1----:R-:W-:-:S03]  /*10c0*/  @P0 LEA R19, R18, R7, 0x2 ;  /* 0x0000000712130211 */ /* 0x002fc600078e10ff */
[----:B------:R-:W-:Y:S04]  /*10d0*/  @P0 LDS R18, [R22+0x8] ;  /* 0x0000080016120984 */ /* 0x000fe80000000800 */
[----:B------:R-:W1:Y:S01]  /*10e0*/  @P0 LDS R19, [R19] ;  /* 0x0000000013130984 */ /* 0x000e620000000800 */
[----:B0-----:R-:W-:-:S04]  /*10f0*/  FFMA R3, R0, R2, R3 ;  /* 0x0000000200037223 */ /* 0x001fc80000000003 */
[----:B-1----:R-:W-:-:S07]  /*1100*/  @P0 FFMA R3, R18, R19, R3 ;  /* 0x0000001312030223 */ /* 0x002fce0000000003 */
.L_x_1:
[----:B------:R-:W-:Y:S05]  /*1110*/  BSYNC.RECONVERGENT B0 ;  /* 0x0000000000007941 */ /* 0x000fea0003800200 */
.L_x_0:
[----:B------:R-:W0:Y:S01]  /*1120*/  LDS R23, [R6] ;  /* 0x0000000006177984 */ /* 0x000e220000000800 */
[----:B------:R-:W-:Y:S03]  /*1130*/  BSSY.RECONVERGENT B0, `(.L_x_9) ;  /* 0x000000e000007945 */ /* 0x000fe60003800200 */
[----:B------:R-:W1:Y:S01]  /*1140*/  LDS R0, [R5] ;  /* 0x0000000005007984 */ /* 0x000e620000000800 */
[----:B0-----:R-:W0:Y:S01]  /*1150*/  MUFU.RCP R2, R23 ;  /* 0x0000001700027308 */ /* 0x001e220000001000 */
[----:B-1----:R-:W-:-:S07]  /*1160*/  FADD R0, R0, -R3 ;  /* 0x8000000300007221 */ /* 0x002fce0000000000 */
[----:B------:R-:W1:Y:S01]  /*1170*/  FCHK P0, R0, R23 ;  /* 0x0000001700007302 */ /* 0x000e620000000000 */
[----:B0-----:R-:W-:-:S04]  /*1180*/  FFMA R19, -R23, R2, 1 ;  /* 0x3f80000017137423 */ /* 0x001fc80000000102 */
[----:B------:R-:W-:-:S04]  /*1190*/  FFMA R19, R2, R19, R2 ;  /* 0x0000001302137223 */ /* 0x000fc80000000002 */
[----:B------:R-:W-:-:S04]  /*11a0*/  FFMA R2, R0, R19, RZ ;  /* 0x0000001300027223 */ /* 0x000fc800000000ff */
[----:B------:R-:W-:-:S04]  /*11b0*/  FFMA R3, -R23, R2, R0 ;  /* 0x0000000217037223 */ /* 0x000fc80000000100 */
[----:B------:R-:W-:Y:S01]  /*11c0*/  FFMA R3, R19, R3, R2 ;  /* 0x0000000313037223 */ /* 0x000fe20000000002 */
[----:B-1----:R-:W-:Y:S06]  /*11d0*/  @!P0 BRA `(.L_x_10) ;  /* 0x00000000000c8947 */ /* 0x002fec0003800000 */
[----:B------:R-:W-:-:S07]  /*11e0*/  MOV R19, 0x1200 ;  /* 0x0000120000137802 */ /* 0x000fce0000000f00 */
[----:B------:R-:W-:Y:S05]  /*11f0*/  CALL.REL.NOINC `($__internal_0_$__cuda_sm3x_div_rn_noftz_f32_slowpath) ;  /* 0x0000000000287944 */ /* 0x000fea0003c00000 */
[----:B------:R-:W-:-:S07]  /*1200*/  IMAD.MOV.U32 R3, RZ, RZ, R0 ;  /* 0x000000ffff037224 */ /* 0x000fce00078e0000 */
.L_x_10:
[----:B------:R-:W-:Y:S05]  /*1210*/  BSYNC.RECONVERGENT B0 ;  /* 0x0000000000007941 */ /* 0x000fea0003800200 */
.L_x_9:
[----:B------:R0:W-:Y:S01]  /*1220*/  STS [R4], R3 ;  /* 0x0000000304007388 */ /* 0x0001e20000000800 */
[----:B------:R-:W-:Y:S06]  /*1230*/  BAR.SYNC.DEFER_BLOCKING 0x0 ;  /* 0x0000000000007b1d */ /* 0x000fec0000010000 */
[----:B------:R-:W-:Y:S05]  /*1240*/  BRA.U UP0, `(.L_x_11) ;  /* 0xfffffff1005c7547 */ /* 0x000fea000b83ffff */
[----:B------:R-:W1:Y:S01]  /*1250*/  LDS R5, [R4] ;  /* 0x0000000004057984 */ /* 0x000e620000000800 */
[----:B0-----:R-:W0:Y:S02]  /*1260*/  LDC.64 R2, c[0x0][0x380] ;  /* 0x0000e000ff027b82 */ /* 0x001e240000000a00 */
[----:B0-----:R-:W-:-:S05]  /*1270*/  IMAD.WIDE.U32 R10, R10, 0x4, R2 ;  /* 0x000000040a0a7825 */ /* 0x001fca00078e0002 */
[----:B-1----:R-:W-:Y:S01]  /*1280*/  STG.E desc[UR10][R10.64], R5 ;  /* 0x000000050a007986 */ /* 0x002fe2000c10190a */
[----:B------:R-:W-:Y:S05]  /*1290*/  EXIT ;  /* 0x000000000000794d */ /* 0x000fea0003800000 */
        .weak           $__internal_0_$__cuda_sm3x_div_rn_noftz_f32_slowpath
        .type           $__internal_0_$__cuda_sm3x_div_rn_noftz_f32_slowpath,@function
        .size           $__internal_0_$__cuda_sm3x_div_rn_noftz_f32_slowpath,(.L_x_48 - $__internal_0_$__cuda_sm3x_div_rn_noftz_f32_slowpath)
$__internal_0_$__cuda_sm3x_div_rn_noftz_f32_slowpath:
[----:B------:R-:W-:Y:S01]  /*12a0*/  SHF.R.U32.HI R18, RZ, 0x17, R23 ;  /* 0x00000017ff127819 */ /* 0x000fe20000011617 */
[----:B------:R-:W-:Y:S01]  /*12b0*/  BSSY.RECONVERGENT B1, `(.L_x_12) ;  /* 0x0000066000017945 */ /* 0x000fe20003800200 */
[----:B------:R-:W-:Y:S02]  /*12c0*/  SHF.R.U32.HI R22, RZ, 0x17, R0 ;  /* 0x00000017ff167819 */ /* 0x000fe40000011600 */
[----:B------:R-:W-:Y:S02]  /*12d0*/  LOP3.LUT R18, R18, 0xff, RZ, 0xc0, !PT ;  /* 0x000000ff12127812 */ /* 0x000fe400078ec0ff */
[----:B------:R-:W-:Y:S02]  /*12e0*/  LOP3.LUT R22, R22, 0xff, RZ, 0xc0, !PT ;  /* 0x000000ff16167812 */ /* 0x000fe400078ec0ff */
[----:B------:R-:W-:Y:S02]  /*12f0*/  IADD3 R2, PT, PT, R18, -0x1, RZ ;  /* 0xffffffff12027810 */ /* 0x000fe40007ffe0ff */
[----:B------:R-:W-:Y:S01]  /*1300*/  MOV R24, R0 ;  /* 0x0000000000187202 */ /* 0x000fe20000000f00 */
[----:B------:R-:W-:Y:S01]  /*1310*/  VIADD R3, R22, 0xffffffff ;  /* 0xffffffff16037836 */ /* 0x000fe20000000000 */
[----:B------:R-:W-:-:S04]  /*1320*/  ISETP.GT.U32.AND P0, PT, R2, 0xfd, PT ;  /* 0x000000fd0200780c */ /* 0x000fc80003f04070 */
[----:B------:R-:W-:-:S13]  /*1330*/  ISETP.GT.U32.OR P0, PT, R3, 0xfd, P0 ;  /* 0x000000fd0300780c */ /* 0x000fda0000704470 */
[----:B------:R-:W-:Y:S01]  /*1340*/  @!P0 IMAD.MOV.U32 R2, RZ, RZ, RZ ;  /* 0x000000ffff028224 */ /* 0x000fe200078e00ff */
[----:B------:R-:W-:Y:S06]  /*1350*/  @!P0 BRA `(.L_x_13) ;  /* 0x0000000000688947 */ /* 0x000fec0003800000 */
[----:B------:R-:W-:Y:S02]  /*1360*/  FSETP.GTU.FTZ.AND P0, PT, |R0|, +INF , PT ;  /* 0x7f8000000000780b */ /* 0x000fe40003f1c200 */
[----:B------:R-:W-:Y:S02]  /*1370*/  FSETP.GTU.FTZ.AND P1, PT, |R23|, +INF , PT ;  /* 0x7f8000001700780b */ /* 0x000fe40003f3c200 */
[----:B------:R-:W-:Y:S02]  /*1380*/  MOV R3, R23 ;  /* 0x0000001700037202 */ /* 0x000fe40000000f00 */
[----:B------:R-:W-:-:S13]  /*1390*/  PLOP3.LUT P0, PT, P0, P1, PT, 0xf8, 0x8f ;  /* 0x00000000008f781c */ /* 0x000fda0000703f70 */
[----:B------:R-:W-:Y:S05]  /*13a0*/  @P0 BRA `(.L_x_14) ;  /* 0x0000000400540947 */ /* 0x000fea0003800000 */
[----:B------:R-:W-:-:S13]  /*13b0*/  LOP3.LUT P0, RZ, R23, 0x7fffffff, R24, 0xc8, !PT ;  /* 0x7fffffff17ff7812 */ /* 0x000fda000780c818 */
[----:B------:R-:W-:Y:S05]  /*13c0*/  @!P0 BRA `(.L_x_15) ;  /* 0x0000000400448947 */ /* 0x000fea0003800000 */
[C---:B------:R-:W-:Y:S02]  /*13d0*/  FSETP.NEU.FTZ.AND P2, PT, |R0|.reuse, +INF , PT ;  /* 0x7f8000000000780b */ /* 0x040fe40003f5d200 */
[----:B------:R-:W-:Y:S02]  /*13e0*/  FSETP.NEU.FTZ.AND P1, PT, |R3|, +INF , PT ;  /* 0x7f8000000300780b */ /* 0x000fe40003f3d200 */
[----:B------:R-:W-:-:S11]  /*13f0*/  FSETP.NEU.FTZ.AND P0, PT, |R0|, +INF , PT ;  /* 0x7f8000000000780b */ /* 0x000fd60003f1d200 */
[----:B------:R-:W-:Y:S05]  /*1400*/  @!P1 BRA !P2, `(.L_x_15) ;  /* 0x0000000400349947 */ /* 0x000fea0005000000 */
[----:B------:R-:W-:-:S04]  /*1410*/  LOP3.LUT P2, RZ, R24, 0x7fffffff, RZ, 0xc0, !PT ;  /* 0x7fffffff18ff7812 */ /* 0x000fc8000784c0ff */
[----:B------:R-:W-:-:S13]  /*1420*/  PLOP3.LUT P1, PT, P1, P2, PT, 0x2f, 0xf2 ;  /* 0x0000000000f2781c */ /* 0x000fda0000f24577 */
[----:B------:R-:W-:Y:S05]  /*1430*/  @P1 BRA `(.L_x_16) ;  /* 0x0000000400201947 */ /* 0x000fea0003800000 */
[----:B------:R-:W-:-:S04]  /*1440*/  LOP3.LUT P1, RZ, R23, 0x7fffffff, RZ, 0xc0, !PT ;  /* 0x7fffffff17ff7812 */ /* 0x000fc8000782c0ff */
[----:B------:R-:W-:-:S13]  /*1450*/  PLOP3.LUT P0, PT, P0, P1, PT, 0x2f, 0xf2 ;  /* 0x0000000000f2781c */ /* 0x000fda0000702577 */
[----:B------:R-:W-:Y:S05]  /*1460*/  @P0 BRA `(.L_x_17) ;  /* 0x0000000400080947 */ /* 0x000fea0003800000 */
[----:B------:R-:W-:-:S05]  /*1470*/  VIADD R2, R22, 0xffffffff ;  /* 0xffffffff16027836 */ /* 0x000fca0000000000 */
[----:B------:R-:W-:Y:S02]  /*1480*/  ISETP.GE.AND P0, PT, R2, RZ, PT ;  /* 0x000000ff0200720c */ /* 0x000fe40003f06270 */
[----:B------:R-:W-:-:S04]  /*1490*/  IADD3 R2, PT, PT, R18, -0x1, RZ ;  /* 0xffffffff12027810 */ /* 0x000fc80007ffe0ff */
[----:B------:R-:W-:-:S07]  /*14a0*/  ISETP.GE.AND P1, PT, R2, RZ, PT ;  /* 0x000000ff0200720c */ /* 0x000fce0003f26270 */
[----:B------:R-:W-:Y:S01]  /*14b0*/  @P0 IMAD.MOV.U32 R2, RZ, RZ, RZ ;  /* 0x000000ffff020224 */ /* 0x000fe200078e00ff */
[----:B------:R-:W-:Y:S01]  /*14c0*/  @!P0 MOV R2, 0xffffffc0 ;  /* 0xffffffc000028802 */ /* 0x000fe20000000f00 */
[----:B------:R-:W-:-:S04]  /*14d0*/  @!P0 FFMA R24, R0, 1.84467440737095516160e+19, RZ ;  /* 0x5f80000000188823 */ /* 0x000fc800000000ff */
[----:B------:R-:W-:Y:S01]  /*14e0*/  @!P1 FFMA R23, R3, 1.84467440737095516160e+19, RZ ;  /* 0x5f80000003179823 */ /* 0x000fe200000000ff */
[----:B------:R-:W-:-:S07]  /*14f0*/  @!P1 VIADD R2, R2, 0x40 ;  /* 0x0000004002029836 */ /* 0x000fce0000000000 */
.L_x_13:
[----:B------:R-:W-:Y:S01]  /*1500*/  LEA R0, R18, 0xc0800000, 0x17 ;  /* 0xc080000012007811 */ /* 0x000fe200078eb8ff */
[----:B------:R-:W-:Y:S01]  /*1510*/  VIADD R3, R22, 0xffffff81 ;  /* 0xffffff8116037836 */ /* 0x000fe20000000000 */
[----:B------:R-:W-:Y:S02]  /*1520*/  BSSY.RECONVERGENT B2, `(.L_x_18) ;  /* 0x0000035000027945 */ /* 0x000fe40003800200 */
[----:B------:R-:W-:Y:S01]  /*1530*/  IADD3 R26, PT, PT, -R0, R23, RZ ;  /* 0x00000017001a7210 */ /* 0x000fe20007ffe1ff */
[C---:B------:R-:W-:Y:S01]  /*1540*/  IMAD R0, R3.reuse, -0x800000, R24 ;  /* 0xff80000003007824 */ /* 0x040fe200078e0218 */
[----:B------:R-:W-:Y:S02]  /*1550*/  IADD3 R27, PT, PT, R3, 0x7f, -R18 ;  /* 0x0000007f031b7810 */ /* 0x000fe40007ffe812 */
[----:B------:R-:W0:Y:S01]  /*1560*/  MUFU.RCP R28, R26 ;  /* 0x0000001a001c7308 */ /* 0x000e220000001000 */
[----:B------:R-:W-:Y:S01]  /*1570*/  FADD.FTZ R23, -R26, -RZ ;  /* 0x800000ff1a177221 */ /* 0x000fe20000010100 */
[----:B------:R-:W-:-:S03]  /*1580*/  IADD3 R27, PT, PT, R27, R2, RZ ;  /* 0x000000021b1b7210 */ /* 0x000fc60007ffe0ff */
[----:B0-----:R-:W-:-:S04]  /*1590*/  FFMA R25, R28, R23, 1 ;  /* 0x3f8000001c197423 */ /* 0x001fc80000000017 */
[----:B------:R-:W-:-:S04]  /*15a0*/  FFMA R25, R28, R25, R28 ;  /* 0x000000191c197223 */ /* 0x000fc8000000001c */
[----:B------:R-:W-:-:S04]  /*15b0*/  FFMA R22, R0, R25, RZ ;  /* 0x0000001900167223 */ /* 0x000fc800000000ff */
[----:B------:R-:W-:-:S04]  /*15c0*/  FFMA R24, R23, R22, R0 ;  /* 0x0000001617187223 */ /* 0x000fc80000000000 */
[----:B------:R-:W-:-:S04]  /*15d0*/  FFMA R22, R25, R24, R22 ;  /* 0x0000001819167223 */ /* 0x000fc80000000016 */
[----:B------:R-:W-:-:S04]  /*15e0*/  FFMA R23, R23, R22, R0 ;  /* 0x0000001617177223 */ /* 0x000fc80000000000 */
[----:B------:R-:W-:-:S05]  /*15f0*/  FFMA R0, R25, R23, R22 ;  /* 0x0000001719007223 */ /* 0x000fca0000000016 */
[----:B------:R-:W-:-:S04]  /*1600*/  SHF.R.U32.HI R3, RZ, 0x17, R0 ;  /* 0x00000017ff037819 */ /* 0x000fc80000011600 */
[----:B------:R-:W-:-:S05]  /*1610*/  LOP3.LUT R2, R3, 0xff, RZ, 0xc0, !PT ;  /* 0x000000ff03027812 */ /* 0x000fca00078ec0ff */
[----:B------:R-:W-:-:S05]  /*1620*/  IMAD.IADD R2, R2, 0x1, R27 ;  /* 0x0000000102027824 */ /* 0x000fca00078e021b */
[----:B------:R-:W-:-:S04]  /*1630*/  IADD3 R3, PT, PT, R2, -0x1, RZ ;  /* 0xffffffff02037810 */ /* 0x000fc80007ffe0ff */
[----:B------:R-:W-:-:S13]  /*1640*/  ISETP.GE.U32.AND P0, PT, R3, 0xfe, PT ;  /* 0x000000fe0300780c */ /* 0x000fda0003f06070 */
[----:B------:R-:W-:Y:S05]  /*1650*/  @!P0 BRA `(.L_x_19) ;  /* 0x0000000000808947 */ /* 0x000fea0003800000 */
[----:B------:R-:W-:-:S13]  /*1660*/  ISETP.GT.AND P0, PT, R2, 0xfe, PT ;  /* 0x000000fe0200780c */ /* 0x000fda0003f04270 */
[----:B------:R-:W-:Y:S05]  /*1670*/  @P0 BRA `(.L_x_20) ;  /* 0x00000000006c0947 */ /* 0x000fea0003800000 */
[----:B------:R-:W-:-:S13]  /*1680*/  ISETP.GE.AND P0, PT, R2, 0x1, PT ;  /* 0x000000010200780c */ /* 0x000fda0003f06270 */
[----:B------:R-:W-:Y:S05]  /*1690*/  @P0 BRA `(.L_x_21) ;  /* 0x0000000000740947 */ /* 0x000fea0003800000 */
[----:B------:R-:W-:Y:S02]  /*16a0*/  ISETP.GE.AND P0, PT, R2, -0x18, PT ;  /* 0xffffffe80200780c */ /* 0x000fe40003f06270 */
[----:B------:R-:W-:-:S11]  /*16b0*/  LOP3.LUT R0, R0, 0x80000000, RZ, 0xc0, !PT ;  /* 0x8000000000007812 */ /* 0x000fd600078ec0ff */
[----:B------:R-:W-:Y:S05]  /*16c0*/  @!P0 BRA `(.L_x_21) ;  /* 0x0000000000688947 */ /* 0x000fea0003800000 */
[-CC-:B------:R-:W-:Y:S01]  /*16d0*/  FFMA.RZ R3, R25, R23.reuse, R22.reuse ;  /* 0x0000001719037223 */ /* 0x180fe2000000c016 */
[C---:B------:R-:W-:Y:S02]  /*16e0*/  ISETP.NE.AND P2, PT, R2.reuse, RZ, PT ;  /* 0x000000ff0200720c */ /* 0x040fe40003f45270 */
[C---:B------:R-:W-:Y:S02]  /*16f0*/  ISETP.NE.AND P1, PT, R2.reuse, RZ, PT ;  /* 0x000000ff0200720c */ /* 0x040fe40003f25270 */
[----:B------:R-:W-:Y:S01]  /*1700*/  LOP3.LUT R18, R3, 0x7fffff, RZ, 0xc0, !PT ;  /* 0x007fffff03127812 */ /* 0x000fe200078ec0ff */
[CCC-:B------:R-:W-:Y:S01]  /*1710*/  FFMA.RP R3, R25.reuse, R23.reuse, R22.reuse ;  /* 0x0000001719037223 */ /* 0x1c0fe20000008016 */
[----:B------:R-:W-:Y:S01]  /*1720*/  FFMA.RM R22, R25, R23, R22 ;  /* 0x0000001719167223 */ /* 0x000fe20000004016 */
[----:B------:R-:W-:Y:S01]  /*1730*/  VIADD R23, R2, 0x20 ;  /* 0x0000002002177836 */ /* 0x000fe20000000000 */
[----:B------:R-:W-:Y:S02]  /*1740*/  LOP3.LUT R18, R18, 0x800000, RZ, 0xfc, !PT ;  /* 0x0080000012127812 */ /* 0x000fe400078efcff */
[----:B------:R-:W-:-:S02]  /*1750*/  IADD3 R2, PT, PT, -R2, RZ, RZ ;  /* 0x000000ff02027210 */ /* 0x000fc40007ffe1ff */
[----:B------:R-:W-:Y:S02]  /*1760*/  SHF.L.U32 R23, R18, R23, RZ ;  /* 0x0000001712177219 */ /* 0x000fe400000006ff */
[----:B------:R-:W-:Y:S02]  /*1770*/  FSETP.NEU.FTZ.AND P0, PT, R3, R22, PT ;  /* 0x000000160300720b */ /* 0x000fe40003f1d000 */
[----:B------:R-:W-:Y:S02]  /*1780*/  SEL R3, R2, RZ, P2 ;  /* 0x000000ff02037207 */ /* 0x000fe40001000000 */
[----:B------:R-:W-:Y:S02]  /*1790*/  ISETP.NE.AND P1, PT, R23, RZ, P1 ;  /* 0x000000ff1700720c */ /* 0x000fe40000f25270 */
[----:B------:R-:W-:Y:S02]  /*17a0*/  SHF.R.U32.HI R3, RZ, R3, R18 ;  /* 0x00000003ff037219 */ /* 0x000fe40000011612 */
[----:B------:R-:W-:-:S02]  /*17b0*/  PLOP3.LUT P0, PT, P0, P1, PT, 0xf8, 0x8f ;  /* 0x00000000008f781c */ /* 0x000fc40000703f70 */
[----:B------:R-:W-:Y:S02]  /*17c0*/  SHF.R.U32.HI R23, RZ, 0x1, R3 ;  /* 0x00000001ff177819 */ /* 0x000fe40000011603 */
[----:B------:R-:W-:-:S04]  /*17d0*/  SEL R2, RZ, 0x1, !P0 ;  /* 0x00000001ff027807 */ /* 0x000fc80004000000 */
[----:B------:R-:W-:-:S04]  /*17e0*/  LOP3.LUT R2, R2, 0x1, R23, 0xf8, !PT ;  /* 0x0000000102027812 */ /* 0x000fc800078ef817 */
[----:B------:R-:W-:-:S05]  /*17f0*/  LOP3.LUT R2, R2, R3, RZ, 0xc0, !PT ;  /* 0x0000000302027212 */ /* 0x000fca00078ec0ff */
[----:B------:R-:W-:-:S05]  /*1800*/  IMAD.IADD R23, R23, 0x1, R2 ;  /* 0x0000000117177824 */ /* 0x000fca00078e0202 */
[----:B------:R-:W-:Y:S01]  /*1810*/  LOP3.LUT R0, R23, R0, RZ, 0xfc, !PT ;  /* 0x0000000017007212 */ /* 0x000fe200078efcff */
[----:B------:R-:W-:Y:S06]  /*1820*/  BRA `(.L_x_21) ;  /* 0x0000000000107947 */ /* 0x000fec0003800000 */
.L_x_20:
[----:B------:R-:W-:-:S04]  /*1830*/  LOP3.LUT R0, R0, 0x80000000, RZ, 0xc0, !PT ;  /* 0x8000000000007812 */ /* 0x000fc800078ec0ff */
[----:B------:R-:W-:Y:S01]  /*1840*/  LOP3.LUT R0, R0, 0x7f800000, RZ, 0xfc, !PT ;  /* 0x7f80000000007812 */ /* 0x000fe200078efcff */
[----:B------:R-:W-:Y:S06]  /*1850*/  BRA `(.L_x_21) ;  /* 0x0000000000047947 */ /* 0x000fec0003800000 */
.L_x_19:
[----:B------:R-:W-:-:S07]  /*1860*/  LEA R0, R27, R0, 0x17 ;  /* 0x000000001b007211 */ /* 0x000fce00078eb8ff */
.L_x_21:
[----:B------:R-:W-:Y:S05]  /*1870*/  BSYNC.RECONVERGENT B2 ;  /* 0x0000000000027941 */ /* 0x000fea0003800200 */
.L_x_18:
[----:B------:R-:W-:Y:S05]  /*1880*/  BRA `(.L_x_22) ;  /* 0x0000000000207947 */ /* 0x000fea0003800000 */
.L_x_17:
[----:B------:R-:W-:-:S04]  /*1890*/  LOP3.LUT R0, R23, 0x80000000, R24, 0x48, !PT ;  /* 0x8000000017007812 */ /* 0x000fc800078e4818 */
[----:B------:R-:W-:Y:S01]  /*18a0*/  LOP3.LUT R0, R0, 0x7f800000, RZ, 0xfc, !PT ;  /* 0x7f80000000007812 */ /* 0x000fe200078efcff */
[----:B------:R-:W-:Y:S06]  /*18b0*/  BRA `(.L_x_22) ;  /* 0x0000000000147947 */ /* 0x000fec0003800000 */
.L_x_16:
[----:B------:R-:W-:Y:S01]  /*18c0*/  LOP3.LUT R0, R23, 0x80000000, R24, 0x48, !PT ;  /* 0x8000000017007812 */ /* 0x000fe200078e4818 */
[----:B------:R-:W-:Y:S06]  /*18d0*/  BRA `(.L_x_22) ;  /* 0x00000000000c7947 */ /* 0x000fec0003800000 */
.L_x_15:
[----:B------:R-:W0:Y:S01]  /*18e0*/  MUFU.RSQ R0, -QNAN ;  /* 0xffc0000000007908 */ /* 0x000e220000001400 */
[----:B------:R-:W-:Y:S05]  /*18f0*/  BRA `(.L_x_22) ;  /* 0x0000000000047947 */ /* 0x000fea0003800000 */
.L_x_14:
[----:B------:R-:W-:-:S07]  /*1900*/  FADD.FTZ R0, R0, R3 ;  /* 0x0000000300007221 */ /* 0x000fce0000010000 */
.L_x_22:
[----:B------:R-:W-:Y:S05]  /*1910*/  BSYNC.RECONVERGENT B1 ;  /* 0x0000000000017941 */ /* 0x000fea0003800200 */
.L_x_12:
[----:B------:R-:W-:Y:S02]  /*1920*/  HFMA2 R3, -RZ, RZ, 0, 0 ;  /* 0x00000000ff037431 */ /* 0x000fe400000001ff */
[----:B------:R-:W-:-:S04]  /*1930*/  IMAD.MOV.U32 R2, RZ, RZ, R19 ;  /* 0x000000ffff027224 */ /* 0x000fc800078e0013 */
[----:B0-----:R-:W-:Y:S05]  /*1940*/  RET.REL.NODEC R2 `(_Z15jacobiCsrSharedPfPKfS1_PKiS3_S1_i) ;  /* 0xffffffe402ac7950 */ /* 0x001fea0003c3ffff */
.L_x_23:
[----:B------:R-:W-:-:S00]  /*1950*/  BRA `(.L_x_23) ;  /* 0xfffffffc00fc7947 */ /* 0x000fc0000383ffff */
[----:B------:R-:W-:-:S00]  /*1960*/  NOP ;  /* 0x0000000000007918 */ /* 0x000fc00000000000 */
        /* <DEDUP_REMOVED lines=9> */
.L_x_48:


//--------------------- .text._Z9jacobiCsrPfPKfS1_PKiS3_S1_i --------------------------
	.section	.text._Z9jacobiCsrPfPKfS1_PKiS3_S1_i,"ax",@progbits
	.align	128
        .global         _Z9jacobiCsrPfPKfS1_PKiS3_S1_i
        .type           _Z9jacobiCsrPfPKfS1_PKiS3_S1_i,@function
        .size           _Z9jacobiCsrPfPKfS1_PKiS3_S1_i,(.L_x_49 - _Z9jacobiCsrPfPKfS1_PKiS3_S1_i)
        .other          _Z9jacobiCsrPfPKfS1_PKiS3_S1_i,@"STO_CUDA_ENTRY STV_DEFAULT"
_Z9jacobiCsrPfPKfS1_PKiS3_S1_i:
.text._Z9jacobiCsrPfPKfS1_PKiS3_S1_i:
[----:B------:R-:W-:Y:S01]  /*0000*/  LDC R1, c[0x0][0x37c] ;  /* 0x0000df00ff017b82 */ /* 0x000fe20000000800 */
[----:B------:R-:W0:Y:S01]  /*0010*/  S2R R9, SR_TID.X ;  /* 0x0000000000097919 */ /* 0x000e220000002100 */
[----:B------:R-:W0:Y:S02]  /*0020*/  LDCU UR4, c[0x0][0x3b0] ;  /* 0x00007600ff0477ac */ /* 0x000e240008000800 */
[----:B0-----:R-:W-:-:S13]  /*0030*/  ISETP.GE.AND P0, PT, R9, UR4, PT ;  /* 0x0000000409007c0c */ /* 0x001fda000bf06270 */
[----:B------:R-:W-:Y:S05]  /*0040*/  @P0 EXIT ;  /* 0x000000000000094d */ /* 0x000fea0003800000 */
[----:B------:R-:W0:Y:S01]  /*0050*/  LDC.64 R6, c[0x0][0x398] ;  /* 0x0000e600ff067b82 */ /* 0x000e220000000a00 */
[----:B------:R-:W1:Y:S07]  /*0060*/  LDCU.64 UR6, c[0x0][0x358] ;  /* 0x00006b00ff0677ac */ /* 0x000e6e0008000a00 */
[----:B------:R-:W2:Y:S08]  /*0070*/  LDC.64 R10, c[0x0][0x3a8] ;  /* 0x0000ea00ff0a7b82 */ /* 0x000eb00000000a00 */
[----:B------:R-:W3:Y:S01]  /*0080*/  LDC.64 R12, c[0x0][0x388] ;  /* 0x0000e200ff0c7b82 */ /* 0x000ee20000000a00 */
[----:B0-----:R-:W-:-:S07]  /*0090*/  IMAD.WIDE.U32 R6, R9, 0x4, R6 ;  /* 0x0000000409067825 */ /* 0x001fce00078e0006 */
[----:B------:R-:W0:Y:S01]  /*00a0*/  LDC.64 R14, c[0x0][0x380] ;  /* 0x0000e000ff0e7b82 */ /* 0x000e220000000a00 */
[----:B-1----:R-:W4:Y:S04]  /*00b0*/  LDG.E R0, desc[UR6][R6.64] ;  /* 0x0000000606007981 */ /* 0x002f28000c1e1900 */
[----:B------:R-:W4:Y:S01]  /*00c0*/  LDG.E R3, desc[UR6][R6.64+0x4] ;  /* 0x0000040606037981 */ /* 0x000f22000c1e1900 */
[----:B--2---:R-:W-:Y:S01]  /*00d0*/  IMAD.WIDE.U32 R10, R9, 0x4, R10 ;  /* 0x00000004090a7825 */ /* 0x004fe200078e000a */
[----:B------:R-:W-:-:S03]  /*00e0*/  UMOV UR4, URZ ;  /* 0x000000ff00047c82 */ /* 0x000fc60008000000 */
[----:B---3--:R-:W-:-:S04]  /*00f0*/  IMAD.WIDE.U32 R12, R9, 0x4, R12 ;  /* 0x00000004090c7825 */ /* 0x008fc800078e000c */
[----:B0-----:R-:W-:Y:S01]  /*0100*/  IMAD.WIDE.U32 R14, R9, 0x4, R14 ;  /* 0x00000004090e7825 */ /* 0x001fe200078e000e */
[----:B----4-:R-:W-:-:S04]  /*0110*/  IADD3 R5, PT, PT, -R0, R3, RZ ;  /* 0x0000000300057210 */ /* 0x010fc80007ffe1ff */
[C---:B------:R-:W-:Y:S02]  /*0120*/  LOP3.LUT R8, R5.reuse, 0xfffffff0, RZ, 0xc0, !PT ;  /* 0xfffffff005087812 */ /* 0x040fe400078ec0ff */
[C---:B------:R-:W-:Y:S02]  /*0130*/  LOP3.LUT R2, R5.reuse, 0xf, RZ, 0xc0, !PT ;  /* 0x0000000f05027812 */ /* 0x040fe400078ec0ff */
[C---:B------:R-:W-:Y:S02]  /*0140*/  LOP3.LUT R4, R5.reuse, 0x7, RZ, 0xc0, !PT ;  /* 0x0000000705047812 */ /* 0x040fe400078ec0ff */
[----:B------:R-:W-:Y:S02]  /*0150*/  LOP3.LUT R5, R5, 0x3, RZ, 0xc0, !PT ;  /* 0x0000000305057812 */ /* 0x000fe400078ec0ff */
[----:B------:R-:W-:-:S07]  /*0160*/  IADD3 R6, PT, PT, -R8, RZ, RZ ;  /* 0x000000ff08067210 */ /* 0x000fce0007ffe1ff */
.L_x_35:
[----:B------:R-:W-:Y:S01]  /*0170*/  ISETP.GE.AND P0, PT, R0, R3, PT ;  /* 0x000000030000720c */ /* 0x000fe20003f06270 */
[----:B------:R-:W-:Y:S01]  /*0180*/  UIADD3 UR4, UPT, UPT, UR4, 0x1, URZ ;  /* 0x0000000104047890 */ /* 0x000fe2000fffe0ff */
[----:B------:R-:W-:Y:S01]  /*0190*/  BSSY.RECONVERGENT B0, `(.L_x_24) ;  /* 0x00000d6000007945 */ /* 0x000fe20003800200 */
[----:B------:R-:W-:Y:S02]  /*01a0*/  HFMA2 R28, -RZ, RZ, 0, 0 ;  /* 0x00000000ff1c7431 */ /* 0x000fe400000001ff */
[----:B------:R-:W-:-:S08]  /*01b0*/  UISETP.NE.AND UP0, UPT, UR4, 0x1e, UPT ;  /* 0x0000001e0400788c */ /* 0x000fd0000bf05270 */
[----:B0-----:R-:W-:Y:S05]  /*01c0*/  @P0 BRA `(.L_x_25) ;  /* 0x0000000c00480947 */ /* 0x001fea0003800000 */
[----:B------:R-:W-:Y:S01]  /*01d0*/  IADD3 R7, PT, PT, R0, -R3, RZ ;  /* 0x8000000300077210 */ /* 0x000fe20007ffe0ff */
[----:B------:R-:W-:Y:S01]  /*01e0*/  BSSY.RECONVERGENT B1, `(.L_x_26) ;  /* 0x0000062000017945 */ /* 0x000fe20003800200 */
[----:B------:R-:W-:Y:S02]  /*01f0*/  ISETP.NE.AND P1, PT, R2, RZ, PT ;  /* 0x000000ff0200720c */ /* 0x000fe40003f25270 */
[----:B------:R-:W-:Y:S02]  /*0200*/  ISETP.GT.U32.AND P0, PT, R7, -0x10, PT ;  /* 0xfffffff00700780c */ /* 0x000fe40003f04070 */
[----:B------:R-:W-:Y:S02]  /*0210*/  MOV R28, RZ ;  /* 0x000000ff001c7202 */ /* 0x000fe40000000f00 */
[----:B------:R-:W-:-:S09]  /*0220*/  MOV R7, R0 ;  /* 0x0000000000077202 */ /* 0x000fd20000000f00 */
[----:B------:R-:W-:Y:S05]  /*0230*/  @P0 BRA `(.L_x_27) ;  /* 0x0000000400700947 */ /* 0x000fea0003800000 */
[----:B------:R-:W-:Y:S02]  /*0240*/  MOV R28, RZ ;  /* 0x000000ff001c7202 */ /* 0x000fe40000000f00 */
[----:B------:R-:W-:Y:S02]  /*0250*/  MOV R24, R6 ;  /* 0x0000000600187202 */ /* 0x000fe40000000f00 */
[----:B------:R-:W-:-:S07]  /*0260*/  MOV R7, R0 ;  /* 0x0000000000077202 */ /* 0x000fce0000000f00 */
.L_x_28:
[----:B------:R-:W0:Y:S08]  /*0270*/  LDC.64 R8, c[0x0][0x3a0] ;  /* 0x0000e800ff087b82 */ /* 0x000e300000000a00 */
[----:B------:R-:W1:Y:S08]  /*0280*/  LDC.64 R18, c[0x0][0x380] ;  /* 0x0000e000ff127b82 */ /* 0x000e700000000a00 */
[----:B------:R-:W2:Y:S01]  /*0290*/  LDC.64 R16, c[0x0][0x390] ;  /* 0x0000e400ff107b82 */ /* 0x000ea20000000a00 */
[----:B0-----:R-:W-:-:S05]  /*02a0*/  IMAD.WIDE R8, R7, 0x4, R8 ;  /* 0x0000000407087825 */ /* 0x001fca00078e0208 */
[----:B------:R-:W1:Y:S04]  /*02b0*/  LDG.E R27, desc[UR6][R8.64] ;  /* 0x00000006081b7981 */ /* 0x000e68000c1e1900 */
[----:B------:R-:W3:Y:S04]  /*02c0*/  LDG.E R23, desc[UR6][R8.64+0x4] ;  /* 0x0000040608177981 */ /* 0x000ee8000c1e1900 */
[----:B------:R-:W4:Y:S01]  /*02d0*/  LDG.E R25, desc[UR6][R8.64+0x8] ;  /* 0x0000080608197981 */ /* 0x000f22000c1e1900 */
[----:B--2---:R-:W-:-:S05]  /*02e0*/  IMAD.WIDE R16, R7, 0x4, R16 ;  /* 0x0000000407107825 */ /* 0x004fca00078e0210 */
[----:B------:R-:W2:Y:S04]  /*02f0*/  LDG.E R21, desc[UR6][R16.64] ;  /* 0x0000000610157981 */ /* 0x000ea8000c1e1900 */
[----:B------:R-:W5:Y:S01]  /*0300*/  LDG.E R29, desc[UR6][R16.64+0x8] ;  /* 0x00000806101d7981 */ /* 0x000f62000c1e1900 */
[----:B-1----:R-:W-:-:S06]  /*0310*/  IMAD.WIDE R26, R27, 0x4, R18 ;  /* 0x000000041b1a7825 */ /* 0x002fcc00078e0212 */
[----:B------:R-:W2:Y:S01]  /*0320*/  LDG.E R26, desc[UR6][R26.64] ;  /* 0x000000061a1a7981 */ /* 0x000ea2000c1e1900 */
[----:B---3--:R-:W-:-:S06]  /*0330*/  IMAD.WIDE R22, R23, 0x4, R18 ;  /* 0x0000000417167825 */ /* 0x008fcc00078e0212 */
[----:B------:R-:W3:Y:S04]  /*0340*/  LDG.E R22, desc[UR6][R22.64] ;  /* 0x0000000616167981 */ /* 0x000ee8000c1e1900 */
[----:B------:R-:W5:Y:S01]  /*0350*/  LDG.E R27, desc[UR6][R8.64+0xc] ;  /* 0x00000c06081b7981 */ /* 0x000f62000c1e1900 */
[----:B--2---:R-:W-:Y:S01]  /*0360*/  FFMA R28, R21, R26, R28 ;  /* 0x0000001a151c7223 */ /* 0x004fe2000000001c */
[--C-:B----4-:R-:W-:Y:S02]  /*0370*/  IMAD.WIDE R20, R25, 0x4, R18.reuse ;  /* 0x0000000419147825 */ /* 0x110fe400078e0212 */
[----:B------:R-:W3:Y:S04]  /*0380*/  LDG.E R25, desc[UR6][R16.64+0x4] ;  /* 0x0000040610197981 */ /* 0x000ee8000c1e1900 */
[----:B------:R-:W2:Y:S01]  /*0390*/  LDG.E R20, desc[UR6][R20.64] ;  /* 0x0000000614147981 */ /* 0x000ea2000c1e1900 */
[----:B-----5:R-:W-:-:S03]  /*03a0*/  IMAD.WIDE R26, R27, 0x4, R18 ;  /* 0x000000041b1a7825 */ /* 0x020fc600078e0212 */
[----:B------:R-:W4:Y:S04]  /*03b0*/  LDG.E R21, desc[UR6][R8.64+0x14] ;  /* 0x0000140608157981 */ /* 0x000f28000c1e1900 */
[----:B------:R-:W5:Y:S04]  /*03c0*/  LDG.E R26, desc[UR6][R26.64] ;  /* 0x000000061a1a7981 */ /* 0x000f68000c1e1900 */
[----:B------:R-:W5:Y:S01]  /*03d0*/  LDG.E R27, desc[UR6][R8.64+0x18] ;  /* 0x00001806081b7981 */ /* 0x000f62000c1e1900 */
[----:B---3--:R-:W-:-:S03]  /*03e0*/  FFMA R25, R25, R22, R28 ;  /* 0x0000001619197223 */ /* 0x008fc6000000001c */
[----:B------:R-:W5:Y:S01]  /*03f0*/  LDG.E R28, desc[UR6][R16.64+0xc] ;  /* 0x00000c06101c7981 */ /* 0x000f62000c1e1900 */
[----:B--2---:R-:W-:-:S03]  /*0400*/  FFMA R25, R29, R20, R25 ;  /* 0x000000141d197223 */ /* 0x004fc60000000019 */
[----:B------:R-:W2:Y:S01]  /*0410*/  LDG.E R29, desc[UR6][R8.64+0x10] ;  /* 0x00001006081d7981 */ /* 0x000ea2000c1e1900 */
[----:B----4-:R-:W-:-:S06]  /*0420*/  IMAD.WIDE R20, R21, 0x4, R18 ;  /* 0x0000000415147825 */ /* 0x010fcc00078e0212 */
[----:B------:R-:W3:Y:S04]  /*0430*/  LDG.E R20, desc[UR6][R20.64] ;  /* 0x0000000614147981 */ /* 0x000ee8000c1e1900 */
[----:B------:R-:W4:Y:S01]  /*0440*/  LDG.E R21, desc[UR6][R8.64+0x20] ;  /* 0x0000200608157981 */ /* 0x000f22000c1e1900 */
[----:B--2---:R-:W-:-:S04]  /*0450*/  IMAD.WIDE R22, R29, 0x4, R18 ;  /* 0x000000041d167825 */ /* 0x004fc800078e0212 */
[----:B-----5:R-:W-:Y:S01]  /*0460*/  FFMA R25, R28, R26, R25 ;  /* 0x0000001a1c197223 */ /* 0x020fe20000000019 */
[----:B------:R-:W3:Y:S04]  /*0470*/  LDG.E R29, desc[UR6][R16.64+0x14] ;  /* 0x00001406101d7981 */ /* 0x000ee8000c1e1900 */
[----:B------:R-:W2:Y:S04]  /*0480*/  LDG.E R22, desc[UR6][R22.64] ;  /* 0x0000000616167981 */ /* 0x000ea8000c1e1900 */
[----:B------:R-:W2:Y:S01]  /*0490*/  LDG.E R28, desc[UR6][R16.64+0x10] ;  /* 0x00001006101c7981 */ /* 0x000ea2000c1e1900 */
[----:B------:R-:W-:-:S06]  /*04a0*/  IMAD.WIDE R26, R27, 0x4, R18 ;  /* 0x000000041b1a7825 */ /* 0x000fcc00078e0212 */
[----:B------:R-:W5:Y:S04]  /*04b0*/  LDG.E R26, desc[UR6][R26.64] ;  /* 0x000000061a1a7981 */ /* 0x000f68000c1e1900 */
[----:B------:R-:W5:Y:S01]  /*04c0*/  LDG.E R27, desc[UR6][R8.64+0x24] ;  /* 0x00002406081b7981 */ /* 0x000f62000c1e1900 */
[----:B--2---:R-:W-:-:S03]  /*04d0*/  FFMA R25, R28, R22, R25 ;  /* 0x000000161c197223 */ /* 0x004fc60000000019 */
[----:B------:R-:W5:Y:S01]  /*04e0*/  LDG.E R28, desc[UR6][R16.64+0x18] ;  /* 0x00001806101c7981 */ /* 0x000f62000c1e1900 */
[----:B---3--:R-:W-:-:S03]  /*04f0*/  FFMA R25, R29, R20, R25 ;  /* 0x000000141d197223 */ /* 0x008fc60000000019 */
        /* <DEDUP_REMOVED lines=24> */
[----:B------:R-:W-:-:S03]  /*0680*/  IMAD.WIDE R26, R27, 0x4, R18 ;  /* 0x000000041b1a7825 */ /* 0x000fc600078e0212 */
[----:B------:R-:W5:Y:S04]  /*0690*/  LDG.E R23, desc[UR6][R8.64+0x34] ;  /* 0x0000340608177981 */ /* 0x000f68000c1e1900 */
[----:B------:R-:W4:Y:S04]  /*06a0*/  LDG.E R26, desc[UR6][R26.64] ;  /* 0x000000061a1a7981 */ /* 0x000f28000c1e1900 */
[----:B------:R-:W4:Y:S01]  /*06b0*/  LDG.E R27, desc[UR6][R16.64+0x3c] ;  /* 0x00003c06101b7981 */ /* 0x000f22000c1e1900 */
[----:B--2---:R-:W-:-:S03]  /*06c0*/  FFMA R28, R28, R22, R25 ;  /* 0x000000161c1c7223 */ /* 0x004fc60000000019 */
[----:B------:R-:W2:Y:S01]  /*06d0*/  LDG.E R25, desc[UR6][R8.64+0x3c] ;  /* 0x00003c0608197981 */ /* 0x000ea2000c1e1900 */
[----:B---3--:R-:W-:-:S03]  /*06e0*/  FFMA R28, R29, R20, R28 ;  /* 0x000000141d1c7223 */ /* 0x008fc6000000001c */
[----:B------:R-:W3:Y:S01]  /*06f0*/  LDG.E R29, desc[UR6][R16.64+0x30] ;  /* 0x00003006101d7981 */ /* 0x000ee2000c1e1900 */
[----:B-----5:R-:W-:-:S04]  /*0700*/  IMAD.WIDE R22, R23, 0x4, R18 ;  /* 0x0000000417167825 */ /* 0x020fc800078e0212 */
[--C-:B----4-:R-:W-:Y:S02]  /*0710*/  IMAD.WIDE R20, R21, 0x4, R18.reuse ;  /* 0x0000000415147825 */ /* 0x110fe400078e0212 */
[----:B------:R-:W4:Y:S04]  /*0720*/  LDG.E R22, desc[UR6][R22.64] ;  /* 0x0000000616167981 */ /* 0x000f28000c1e1900 */
[----:B------:R-:W5:Y:S01]  /*0730*/  LDG.E R20, desc[UR6][R20.64] ;  /* 0x0000000614147981 */ /* 0x000f62000c1e1900 */
[----:B--2---:R-:W-:-:S03]  /*0740*/  IMAD.WIDE R18, R25, 0x4, R18 ;  /* 0x0000000419127825 */ /* 0x004fc600078e0212 */
[----:B------:R-:W5:Y:S01]  /*0750*/  LDG.E R25, desc[UR6][R16.64+0x38] ;  /* 0x0000380610197981 */ /* 0x000f62000c1e1900 */
[----:B---3--:R-:W-:-:S03]  /*0760*/  FFMA R28, R29, R26, R28 ;  /* 0x0000001a1d1c7223 */ /* 0x008fc6000000001c */
[----:B------:R-:W4:Y:S04]  /*0770*/  LDG.E R29, desc[UR6][R16.64+0x34] ;  /* 0x00003406101d7981 */ /* 0x000f28000c1e1900 */
[----:B------:R-:W2:Y:S01]  /*0780*/  LDG.E R18, desc[UR6][R18.64] ;  /* 0x0000000612127981 */ /* 0x000ea2000c1e1900 */
[----:B------:R-:W-:-:S04]  /*0790*/  IADD3 R24, PT, PT, R24, 0x10, RZ ;  /* 0x0000001018187810 */ /* 0x000fc80007ffe0ff */
[----:B------:R-:W-:Y:S02]  /*07a0*/  ISETP.NE.AND P0, PT, R24, RZ, PT ;  /* 0x000000ff1800720c */ /* 0x000fe40003f05270 */
[----:B------:R-:W-:Y:S01]  /*07b0*/  IADD3 R7, PT, PT, R7, 0x10, RZ ;  /* 0x0000001007077810 */ /* 0x000fe20007ffe0ff */
[----:B----4-:R-:W-:-:S04]  /*07c0*/  FFMA R28, R29, R22, R28 ;  /* 0x000000161d1c7223 */ /* 0x010fc8000000001c */
[----:B-----5:R-:W-:-:S04]  /*07d0*/  FFMA R28, R25, R20, R28 ;  /* 0x00000014191c7223 */ /* 0x020fc8000000001c */
[----:B--2---:R-:W-:Y:S02]  /*07e0*/  FFMA R28, R27, R18, R28 ;  /* 0x000000121b1c7223 */ /* 0x004fe4000000001c */
[----:B------:R-:W-:Y:S05]  /*07f0*/  @P0 BRA `(.L_x_28) ;  /* 0xfffffff8009c0947 */ /* 0x000fea000383ffff */
.L_x_27:
[----:B------:R-:W-:Y:S05]  /*0800*/  BSYNC.RECONVERGENT B1 ;  /* 0x0000000000017941 */ /* 0x000fea0003800200 */
.L_x_26:
[----:B------:R-:W-:Y:S05]  /*0810*/  @!P1 BRA `(.L_x_25) ;  /* 0x0000000400b49947 */ /* 0x000fea0003800000 */
[----:B------:R-:W-:Y:S01]  /*0820*/  IADD3 R8, PT, PT, R2, -0x1, RZ ;  /* 0xffffffff02087810 */ /* 0x000fe20007ffe0ff */
[----:B------:R-:W-:Y:S01]  /*0830*/  BSSY.RECONVERGENT B1, `(.L_x_29) ;  /* 0x0000032000017945 */ /* 0x000fe20003800200 */
[----:B------:R-:W-:Y:S02]  /*0840*/  ISETP.NE.AND P1, PT, R4, RZ, PT ;  /* 0x000000ff0400720c */ /* 0x000fe40003f25270 */
[----:B------:R-:W-:-:S13]  /*0850*/  ISETP.GE.U32.AND P0, PT, R8, 0x7, PT ;  /* 0x000000070800780c */ /* 0x000fda0003f06070 */
[----:B------:R-:W-:Y:S05]  /*0860*/  @!P0 BRA `(.L_x_30) ;  /* 0x0000000000b88947 */ /* 0x000fea0003800000 */
[----:B------:R-:W0:Y:S08]  /*0870*/  LDC.64 R22, c[0x0][0x3a0] ;  /* 0x0000e800ff167b82 */ /* 0x000e300000000a00 */
[----:B------:R-:W1:Y:S08]  /*0880*/  LDC.64 R16, c[0x0][0x380] ;  /* 0x0000e000ff107b82 */ /* 0x000e700000000a00 */
[----:B------:R-:W2:Y:S01]  /*0890*/  LDC.64 R20, c[0x0][0x390] ;  /* 0x0000e400ff147b82 */ /* 0x000ea20000000a00 */
[----:B0-----:R-:W-:-:S05]  /*08a0*/  IMAD.WIDE R22, R7, 0x4, R22 ;  /* 0x0000000407167825 */ /* 0x001fca00078e0216 */
[----:B------:R-:W1:Y:S04]  /*08b0*/  LDG.E R27, desc[UR6][R22.64] ;  /* 0x00000006161b7981 */ /* 0x000e68000c1e1900 */
[----:B------:R-:W3:Y:S04]  /*08c0*/  LDG.E R9, desc[UR6][R22.64+0x4] ;  /* 0x0000040616097981 */ /* 0x000ee8000c1e1900 */
[----:B------:R-:W4:Y:S01]  /*08d0*/  LDG.E R8, desc[UR6][R22.64+0x8] ;  /* 0x0000080616087981 */ /* 0x000f22000c1e1900 */
[----:B--2---:R-:W-:-:S03]  /*08e0*/  IMAD.WIDE R20, R7, 0x4, R20 ;  /* 0x0000000407147825 */ /* 0x004fc600078e0214 */
[----:B------:R-:W2:Y:S04]  /*08f0*/  LDG.E R25, desc[UR6][R22.64+0xc] ;  /* 0x00000c0616197981 */ /* 0x000ea8000c1e1900 */
[----:B------:R-:W5:Y:S04]  /*0900*/  LDG.E R29, desc[UR6][R20.64] ;  /* 0x00000006141d7981 */ /* 0x000f68000c1e1900 */
[----:B------:R-:W2:Y:S01]  /*0910*/  LDG.E R18, desc[UR6][R20.64+0x4] ;  /* 0x0000040614127981 */ /* 0x000ea2000c1e1900 */
[----:B-1----:R-:W-:-:S05]  /*0920*/  IMAD.WIDE R26, R27, 0x4, R16 ;  /* 0x000000041b1a7825 */ /* 0x002fca00078e0210 */
[----:B------:R3:W5:Y:S02]  /*0930*/  LDG.E R24, desc[UR6][R26.64] ;  /* 0x000000061a187981 */ /* 0x000764000c1e1900 */
[----:B---3--:R-:W-:-:S05]  /*0940*/  IMAD.WIDE R26, R9, 0x4, R16 ;  /* 0x00000004091a7825 */ /* 0x008fca00078e0210 */
[----:B------:R-:W3:Y:S01]  /*0950*/  LDG.E R19, desc[UR6][R26.64] ;  /* 0x000000061a137981 */ /* 0x000ee2000c1e1900 */
[----:B----4-:R-:W-:-:S06]  /*0960*/  IMAD.WIDE R8, R8, 0x4, R16 ;  /* 0x0000000408087825 */ /* 0x010fcc00078e0210 */
[----:B------:R-:W4:Y:S04]  /*0970*/  LDG.E R8, desc[UR6][R8.64] ;  /* 0x0000000608087981 */ /* 0x000f28000c1e1900 */
[----:B------:R-:W4:Y:S04]  /*0980*/  LDG.E R27, desc[UR6][R20.64+0xc] ;  /* 0x00000c06141b7981 */ /* 0x000f28000c1e1900 */
[----:B------:R-:W4:Y:S04]  /*0990*/  LDG.E R26, desc[UR6][R20.64+0x14] ;  /* 0x00001406141a7981 */ /* 0x000f28000c1e1900 */
[----:B------:R-:W4:Y:S01]  /*09a0*/  LDG.E R9, desc[UR6][R20.64+0x8] ;  /* 0x0000080614097981 */ /* 0x000f22000c1e1900 */
[----:B-----5:R-:W-:Y:S01]  /*09b0*/  FFMA R29, R29, R24, R28 ;  /* 0x000000181d1d7223 */ /* 0x020fe2000000001c */
[----:B--2---:R-:W-:-:S06]  /*09c0*/  IMAD.WIDE R24, R25, 0x4, R16 ;  /* 0x0000000419187825 */ /* 0x004fcc00078e0210 */
[----:B------:R-:W2:Y:S01]  /*09d0*/  LDG.E R24, desc[UR6][R24.64] ;  /* 0x0000000618187981 */ /* 0x000ea2000c1e1900 */
[----:B---3--:R-:W-:-:S03]  /*09e0*/  FFMA R28, R18, R19, R29 ;  /* 0x00000013121c7223 */ /* 0x008fc6000000001d */
[----:B------:R-:W3:Y:S04]  /*09f0*/  LDG.E R18, desc[UR6][R22.64+0x10] ;  /* 0x0000100616127981 */ /* 0x000ee8000c1e1900 */
[----:B------:R-:W5:Y:S04]  /*0a00*/  LDG.E R25, desc[UR6][R22.64+0x14] ;  /* 0x0000140616197981 */ /* 0x000f68000c1e1900 */
[----:B------:R-:W5:Y:S04]  /*0a10*/  LDG.E R19, desc[UR6][R22.64+0x18] ;  /* 0x0000180616137981 */ /* 0x000f68000c1e1900 */
[----:B------:R3:W5:Y:S01]  /*0a20*/  LDG.E R29, desc[UR6][R22.64+0x1c] ;  /* 0x00001c06161d7981 */ /* 0x000762000c1e1900 */
[----:B----4-:R-:W-:-:S03]  /*0a30*/  FFMA R28, R9, R8, R28 ;  /* 0x00000008091c7223 */ /* 0x010fc6000000001c */
[----:B------:R-:W4:Y:S01]  /*0a40*/  LDG.E R9, desc[UR6][R20.64+0x10] ;  /* 0x0000100614097981 */ /* 0x000f22000c1e1900 */
[----:B--2---:R-:W-:-:S03]  /*0a50*/  FFMA R8, R27, R24, R28 ;  /* 0x000000181b087223 */ /* 0x004fc6000000001c */
[----:B------:R-:W2:Y:S04]  /*0a60*/  LDG.E R27, desc[UR6][R20.64+0x18] ;  /* 0x00001806141b7981 */ /* 0x000ea8000c1e1900 */
[----:B------:R-:W2:Y:S01]  /*0a70*/  LDG.E R28, desc[UR6][R20.64+0x1c] ;  /* 0x00001c06141c7981 */ /* 0x000ea2000c1e1900 */
[----:B---3--:R-:W-:-:S04]  /*0a80*/  IMAD.WIDE R22, R18, 0x4, R16 ;  /* 0x0000000412167825 */ /* 0x008fc800078e0210 */
[--C-:B-----5:R-:W-:Y:S02]  /*0a90*/  IMAD.WIDE R24, R25, 0x4, R16.reuse ;  /* 0x0000000419187825 */ /* 0x120fe400078e0210 */
[----:B------:R-:W4:Y:S02]  /*0aa0*/  LDG.E R22, desc[UR6][R22.64] ;  /* 0x0000000616167981 */ /* 0x000f24000c1e1900 */
[--C-:B------:R-:W-:Y:S02]  /*0ab0*/  IMAD.WIDE R18, R19, 0x4, R16.reuse ;  /* 0x0000000413127825 */ /* 0x100fe400078e0210 */
[----:B------:R-:W3:Y:S02]  /*0ac0*/  LDG.E R25, desc[UR6][R24.64] ;  /* 0x0000000618197981 */ /* 0x000ee4000c1e1900 */
[----:B------:R-:W-:Y:S02]  /*0ad0*/  IMAD.WIDE R16, R29, 0x4, R16 ;  /* 0x000000041d107825 */ /* 0x000fe400078e0210 */
[----:B------:R-:W2:Y:S04]  /*0ae0*/  LDG.E R18, desc[UR6][R18.64] ;  /* 0x0000000612127981 */ /* 0x000ea8000c1e1900 */
[----:B------:R-:W5:Y:S01]  /*0af0*/  LDG.E R16, desc[UR6][R16.64] ;  /* 0x0000000610107981 */ /* 0x000f62000c1e1900 */
[----:B------:R-:W-:Y:S01]  /*0b00*/  IADD3 R7, PT, PT, R7, 0x8, RZ ;  /* 0x0000000807077810 */ /* 0x000fe20007ffe0ff */
[----:B----4-:R-:W-:-:S04]  /*0b10*/  FFMA R9, R9, R22, R8 ;  /* 0x0000001609097223 */ /* 0x010fc80000000008 */
[----:B---3--:R-:W-:-:S04]  /*0b20*/  FFMA R26, R26, R25, R9 ;  /* 0x000000191a1a7223 */ /* 0x008fc80000000009 */
[----:B--2---:R-:W-:-:S04]  /*0b30*/  FFMA R27, R27, R18, R26 ;  /* 0x000000121b1b7223 */ /* 0x004fc8000000001a */
[----:B-----5:R-:W-:-:S07]  /*0b40*/  FFMA R28, R28, R16, R27 ;  /* 0x000000101c1c7223 */ /* 0x020fce000000001b */
.L_x_30:
[----:B------:R-:W-:Y:S05]  /*0b50*/  BSYNC.RECONVERGENT B1 ;  /* 0x0000000000017941 */ /* 0x000fea0003800200 */
.L_x_29:
[----:B------:R-:W-:Y:S05]  /*0b60*/  @!P1 BRA `(.L_x_25) ;  /* 0x0000000000e09947 */ /* 0x000fea0003800000 */
[----:B------:R-:W-:Y:S01]  /*0b70*/  IADD3 R8, PT, PT, R4, -0x1, RZ ;  /* 0xffffffff04087810 */ /* 0x000fe20007ffe0ff */
[----:B------:R-:W-:Y:S01]  /*0b80*/  BSSY.RECONVERGENT B1, `(.L_x_31) ;  /* 0x000001e000017945 */ /* 0x000fe20003800200 */
[----:B------:R-:W-:Y:S02]  /*0b90*/  ISETP.NE.AND P1, PT, R5, RZ, PT ;  /* 0x000000ff0500720c */ /* 0x000fe40003f25270 */
[----:B------:R-:W-:-:S13]  /*0ba0*/  ISETP.GE.U32.AND P0, PT, R8, 0x3, PT ;  /* 0x000000030800780c */ /* 0x000fda0003f06070 */
[----:B------:R-:W-:Y:S05]  /*0bb0*/  @!P0 BRA `(.L_x_32) ;  /* 0x0000000000688947 */ /* 0x000fea0003800000 */
[----:B------:R-:W0:Y:S08]  /*0bc0*/  LDC.64 R16, c[0x0][0x3a0] ;  /* 0x0000e800ff107b82 */ /* 0x000e300000000a00 */
[----:B------:R-:W1:Y:S01]  /*0bd0*/  LDC.64 R20, c[0x0][0x390] ;  /* 0x0000e400ff147b82 */ /* 0x000e620000000a00 */
[----:B0-----:R-:W-:-:S05]  /*0be0*/  IMAD.WIDE R16, R7, 0x4, R16 ;  /* 0x0000000407107825 */ /* 0x001fca00078e0210 */
[----:B------:R-:W2:Y:S04]  /*0bf0*/  LDG.E R23, desc[UR6][R16.64] ;  /* 0x0000000610177981 */ /* 0x000ea8000c1e1900 */
[----:B------:R-:W3:Y:S04]  /*0c00*/  LDG.E R25, desc[UR6][R16.64+0x4] ;  /* 0x0000040610197981 */ /* 0x000ee8000c1e1900 */
[----:B------:R-:W4:Y:S04]  /*0c10*/  LDG.E R19, desc[UR6][R16.64+0x8] ;  /* 0x0000080610137981 */ /* 0x000f28000c1e1900 */
[----:B------:R0:W5:Y:S01]  /*0c20*/  LDG.E R27, desc[UR6][R16.64+0xc] ;  /* 0x00000c06101b7981 */ /* 0x000162000c1e1900 */
[----:B-1----:R-:W-:-:S05]  /*0c30*/  IMAD.WIDE R20, R7, 0x4, R20 ;  /* 0x0000000407147825 */ /* 0x002fca00078e0214 */
[----:B------:R-:W5:Y:S01]  /*0c40*/  LDG.E R9, desc[UR6][R20.64] ;  /* 0x0000000614097981 */ /* 0x000f62000c1e1900 */
[----:B0-----:R-:W2:Y:S03]  /*0c50*/  LDC.64 R16, c[0x0][0x380] ;  /* 0x0000e000ff107b82 */ /* 0x001ea60000000a00 */
[----:B------:R-:W5:Y:S04]  /*0c60*/  LDG.E R8, desc[UR6][R20.64+0x4] ;  /* 0x0000040614087981 */ /* 0x000f68000c1e1900 */
[----:B------:R-:W5:Y:S04]  /*0c70*/  LDG.E R26, desc[UR6][R20.64+0x8] ;  /* 0x00000806141a7981 */ /* 0x000f68000c1e1900 */
[----:B------:R-:W5:Y:S01]  /*0c80*/  LDG.E R29, desc[UR6][R20.64+0xc] ;  /* 0x00000c06141d7981 */ /* 0x000f62000c1e1900 */
[----:B--2---:R-:W-:-:S04]  /*0c90*/  IMAD.WIDE R22, R23, 0x4, R16 ;  /* 0x0000000417167825 */ /* 0x004fc800078e0210 */
[--C-:B---3--:R-:W-:Y:S02]  /*0ca0*/  IMAD.WIDE R24, R25, 0x4, R16.reuse ;  /* 0x0000000419187825 */ /* 0x108fe400078e0210 */
[----:B------:R-:W2:Y:S02]  /*0cb0*/  LDG.E R22, desc[UR6][R22.64] ;  /* 0x0000000616167981 */ /* 0x000ea4000c1e1900 */
[--C-:B----4-:R-:W-:Y:S02]  /*0cc0*/  IMAD.WIDE R18, R19, 0x4, R16.reuse ;  /* 0x0000000413127825 */ /* 0x110fe400078e0210 */
[----:B------:R-:W3:Y:S02]  /*0cd0*/  LDG.E R25, desc[UR6][R24.64] ;  /* 0x0000000618197981 */ /* 0x000ee4000c1e1900 */
[----:B-----5:R-:W-:Y:S02]  /*0ce0*/  IMAD.WIDE R16, R27, 0x4, R16 ;  /* 0x000000041b107825 */ /* 0x020fe400078e0210 */
[----:B------:R-:W4:Y:S04]  /*0cf0*/  LDG.E R18, desc[UR6][R18.64] ;  /* 0x0000000612127981 */ /* 0x000f28000c1e1900 */
[----:B------:R-:W5:Y:S01]  /*0d00*/  LDG.E R16, desc[UR6][R16.64] ;  /* 0x0000000610107981 */ /* 0x000f62000c1e1900 */
[----:B------:R-:W-:Y:S01]  /*0d10*/  IADD3 R7, PT, PT, R7, 0x4, RZ ;  /* 0x0000000407077810 */ /* 0x000fe20007ffe0ff */
[----:B--2---:R-:W-:-:S04]  /*0d20*/  FFMA R9, R9, R22, R28 ;  /* 0x0000001609097223 */ /* 0x004fc8000000001c */
[----:B---3--:R-:W-:-:S04]  /*0d30*/  FFMA R9, R8, R25, R9 ;  /* 0x0000001908097223 */ /* 0x008fc80000000009 */
[----:B----4-:R-:W-:-:S04]  /*0d40*/  FFMA R26, R26, R18, R9 ;  /* 0x000000121a1a7223 */ /* 0x010fc80000000009 */
[----:B-----5:R-:W-:-:S07]  /*0d50*/  FFMA R28, R29, R16, R26 ;  /* 0x000000101d1c7223 */ /* 0x020fce000000001a */
.L_x_32:
[----:B------:R-:W-:Y:S05]  /*0d60*/  BSYNC.RECONVERGENT B1 ;  /* 0x0000000000017941 */ /* 0x000fea0003800200 */
.L_x_31:
[----:B------:R-:W-:Y:S05]  /*0d70*/  @!P1 BRA `(.L_x_25) ;  /* 0x00000000005c9947 */ /* 0x000fea0003800000 */
[----:B------:R-:W0:Y:S08]  /*0d80*/  LDC.64 R8, c[0x0][0x3a0] ;  /* 0x0000e800ff087b82 */ /* 0x000e300000000a00 */
[----:B------:R-:W1:Y:S08]  /*0d90*/  LDC.64 R16, c[0x0][0x380] ;  /* 0x0000e000ff107b82 */ /* 0x000e700000000a00 */
[----:B------:R-:W2:Y:S01]  /*0da0*/  LDC.64 R18, c[0x0][0x390] ;  /* 0x0000e400ff127b82 */ /* 0x000ea20000000a00 */
[----:B0-----:R-:W-:-:S05]  /*0db0*/  IMAD.WIDE R8, R7, 0x4, R8 ;  /* 0x0000000407087825 */ /* 0x001fca00078e0208 */
[----:B------:R-:W1:Y:S01]  /*0dc0*/  LDG.E R21, desc[UR6][R8.64] ;  /* 0x0000000608157981 */ /* 0x000e62000c1e1900 */
[----:B--2---:R-:W-:-:S05]  /*0dd0*/  IMAD.WIDE R18, R7, 0x4, R18 ;  /* 0x0000000407127825 */ /* 0x004fca00078e0212 */
[----:B------:R-:W2:Y:S01]  /*0de0*/  LDG.E R7, desc[UR6][R18.64] ;  /* 0x0000000612077981 */ /* 0x000ea2000c1e1900 */
[----:B-1----:R-:W-:-:S06]  /*0df0*/  IMAD.WIDE R20, R21, 0x4, R16 ;  /* 0x0000000415147825 */ /* 0x002fcc00078e0210 */
[----:B------:R-:W2:Y:S01]  /*0e00*/  LDG.E R20, desc[UR6][R20.64] ;  /* 0x0000000614147981 */ /* 0x000ea2000c1e1900 */
[----:B------:R-:W-:Y:S01]  /*0e10*/  ISETP.NE.AND P0, PT, R5, 0x1, PT ;  /* 0x000000010500780c */ /* 0x000fe20003f05270 */
[----:B--2---:R-:W-:-:S12]  /*0e20*/  FFMA R28, R7, R20, R28 ;  /* 0x00000014071c7223 */ /* 0x004fd8000000001c */
[----:B------:R-:W-:Y:S05]  /*0e30*/  @!P0 BRA `(.L_x_25) ;  /* 0x00000000002c8947 */ /* 0x000fea0003800000 */
[----:B------:R-:W-:Y:S01]  /*0e40*/  ISETP.NE.AND P0, PT, R5, 0x2, PT ;  /* 0x000000020500780c */ /* 0x000fe20003f05270 */
[----:B------:R-:W2:Y:S04]  /*0e50*/  LDG.E R21, desc[UR6][R8.64+0x4] ;  /* 0x0000040608157981 */ /* 0x000ea8000c1e1900 */
[----:B------:R-:W3:Y:S08]  /*0e60*/  LDG.E R7, desc[UR6][R18.64+0x4] ;  /* 0x0000040612077981 */ /* 0x000ef0000c1e1900 */
[----:B------:R-:W4:Y:S01]  /*0e70*/  @P0 LDG.E R23, desc[UR6][R8.64+0x8] ;  /* 0x0000080608170981 */ /* 0x000f22000c1e1900 */
[----:B--2---:R-:W-:-:S06]  /*0e80*/  IMAD.WIDE R20, R21, 0x4, R16 ;  /* 0x0000000415147825 */ /* 0x004fcc00078e0210 */
[----:B------:R-:W3:Y:S01]  /*0e90*/  LDG.E R20, desc[UR6][R20.64] ;  /* 0x0000000614147981 */ /* 0x000ee2000c1e1900 */
[----:B----4-:R-:W-:-:S03]  /*0ea0*/  @P0 IMAD.WIDE R16, R23, 0x4, R16 ;  /* 0x0000000417100825 */ /* 0x010fc600078e0210 */
[----:B------:R-:W2:Y:S04]  /*0eb0*/  @P0 LDG.E R23, desc[UR6][R18.64+0x8] ;  /* 0x0000080612170981 */ /* 0x000ea8000c1e1900 */
[----:B------:R-:W2:Y:S01]  /*0ec0*/  @P0 LDG.E R16, desc[UR6][R16.64] ;  /* 0x0000000610100981 */ /* 0x000ea2000c1e1900 */
[----:B---3--:R-:W-:-:S04]  /*0ed0*/  FFMA R28, R7, R20, R28 ;  /* 0x00000014071c7223 */ /* 0x008fc8000000001c */
[----:B--2---:R-:W-:-:S07]  /*0ee0*/  @P0 FFMA R28, R23, R16, R28 ;  /* 0x00000010171c0223 */ /* 0x004fce000000001c */
.L_x_25:
[----:B------:R-:W-:Y:S05]  /*0ef0*/  BSYNC.RECONVERGENT B0 ;  /* 0x0000000000007941 */ /* 0x000fea0003800200 */
.L_x_24:
[----:B------:R-:W2:Y:S04]  /*0f00*/  LDG.E R8, desc[UR6][R12.64] ;  /* 0x000000060c087981 */ /* 0x000ea8000c1e1900 */
[----:B------:R-:W3:Y:S01]  /*0f10*/  LDG.E R7, desc[UR6][R10.64] ;  /* 0x000000060a077981 */ /* 0x000ee2000c1e1900 */
[----:B------:R-:W-:Y:S01]  /*0f20*/  BSSY.RECONVERGENT B0, `(.L_x_33) ;  /* 0x000000d000007945 */ /* 0x000fe20003800200 */
[----:B--2---:R-:W0:Y:S01]  /*0f30*/  MUFU.RCP R9, R8 ;  /* 0x0000000800097308 */ /* 0x004e220000001000 */
[----:B---3--:R-:W-:-:S07]  /*0f40*/  FADD R7, R7, -R28 ;  /* 0x8000001c07077221 */ /* 0x008fce0000000000 */
        /* <DEDUP_REMOVED lines=8> */
[----:B------:R-:W-:Y:S05]  /*0fd0*/  CALL.REL.NOINC `($__internal_1_$__cuda_sm3x_div_rn_noftz_f32_slowpath) ;  /* 0x0000000000187944 */ /* 0x000fea0003c00000 */
[----:B------:R-:W-:-:S07]  /*0fe0*/  MOV R9, R7 ;  /* 0x0000000700097202 */ /* 0x000fce0000000f00 */
.L_x_34:
[----:B------:R-:W-:Y:S05]  /*0ff0*/  BSYNC.RECONVERGENT B0 ;  /* 0x0000000000007941 */ /* 0x000fea0003800200 */
.L_x_33:
[----:B------:R0:W-:Y:S01]  /*1000*/  STG.E desc[UR6][R14.64], R9 ;  /* 0x000000090e007986 */ /* 0x0001e2000c101906 */
[----:B------:R-:W-:Y:S06]  /*1010*/  BAR.SYNC.DEFER_BLOCKING 0x0 ;  /* 0x0000000000007b1d */ /* 0x000fec0000010000 */
[----:B------:R-:W-:Y:S05]  /*1020*/  BRA.U UP0, `(.L_x_35) ;  /* 0xfffffff100507547 */ /* 0x000fea000b83ffff */
[----:B------:R-:W-:Y:S05]  /*1030*/  EXIT ;  /* 0x000000000000794d */ /* 0x000fea0003800000 */
        .weak           $__internal_1_$__cuda_sm3x_div_rn_noftz_f32_slowpath
        .type           $__internal_1_$__cuda_sm3x_div_rn_noftz_f32_slowpath,@function
        .size           $__internal_1_$__cuda_sm3x_div_rn_noftz_f32_slowpath,(.L_x_49 - $__internal_1_$__cuda_sm3x_div_rn_noftz_f32_slowpath)
$__internal_1_$__cuda_sm3x_div_rn_noftz_f32_slowpath:
[----:B------:R-:W-:Y:S01]  /*1040*/  SHF.R.U32.HI R9, RZ, 0x17, R8 ;  /* 0x00000017ff097819 */ /* 0x000fe20000011608 */
[----:B------:R-:W-:Y:S01]  /*1050*/  BSSY.RECONVERGENT B1, `(.L_x_36) ;  /* 0x0000064000017945 */ /* 0x000fe20003800200 */
[----:B------:R-:W-:Y:S02]  /*1060*/  SHF.R.U32.HI R17, RZ, 0x17, R7 ;  /* 0x00000017ff117819 */ /* 0x000fe40000011607 */
[----:B------:R-:W-:Y:S02]  /*1070*/  LOP3.LUT R9, R9, 0xff, RZ, 0xc0, !PT ;  /* 0x000000ff09097812 */ /* 0x000fe400078ec0ff */
[----:B------:R-:W-:Y:S02]  /*1080*/  LOP3.LUT R20, R17, 0xff, RZ, 0xc0, !PT ;  /* 0x000000ff11147812 */ /* 0x000fe400078ec0ff */
[----:B------:R-:W-:Y:S02]  /*1090*/  IADD3 R21, PT, PT, R9, -0x1, RZ ;  /* 0xffffffff09157810 */ /* 0x000fe40007ffe0ff */
[----:B------:R-:W-:-:S02]  /*10a0*/  IADD3 R22, PT, PT, R20, -0x1, RZ ;  /* 0xffffffff14167810 */ /* 0x000fc40007ffe0ff */
[----:B------:R-:W-:Y:S02]  /*10b0*/  ISETP.GT.U32.AND P0, PT, R21, 0xfd, PT ;  /* 0x000000fd1500780c */ /* 0x000fe40003f04070 */
[----:B------:R-:W-:Y:S02]  /*10c0*/  MOV R18, R7 ;  /* 0x0000000700127202 */ /* 0x000fe40000000f00 */
[----:B------:R-:W-:Y:S02]  /*10d0*/  ISETP.GT.U32.OR P0, PT, R22, 0xfd, P0 ;  /* 0x000000fd1600780c */ /* 0x000fe40000704470 */
[----:B------:R-:W-:-:S11]  /*10e0*/  MOV R19, R8 ;  /* 0x0000000800137202 */ /* 0x000fd60000000f00 */
[----:B------:R-:W-:Y:S01]  /*10f0*/  @!P0 MOV R17, RZ ;  /* 0x000000ff00118202 */ /* 0x000fe20000000f00 */
[----:B------:R-:W-:Y:S06]  /*1100*/  @!P0 BRA `(.L_x_37) ;  /* 0x00000000005c8947 */ /* 0x000fec0003800000 */
[----:B------:R-:W-:Y:S02]  /*1110*/  FSETP.GTU.FTZ.AND P0, PT, |R7|, +INF , PT ;  /* 0x7f8000000700780b */ /* 0x000fe40003f1c200 */
[----:B------:R-:W-:-:S04]  /*1120*/  FSETP.GTU.FTZ.AND P1, PT, |R8|, +INF , PT ;  /* 0x7f8000000800780b */ /* 0x000fc80003f3c200 */
        /* <DEDUP_REMOVED lines=14> */
[----:B------:R-:W-:Y:S02]  /*1210*/  ISETP.GE.AND P0, PT, R22, RZ, PT ;  /* 0x000000ff1600720c */ /* 0x000fe40003f06270 */
[----:B------:R-:W-:-:S11]  /*1220*/  ISETP.GE.AND P1, PT, R21, RZ, PT ;  /* 0x000000ff1500720c */ /* 0x000fd60003f26270 */
[----:B------:R-:W-:Y:S01]  /*1230*/  @P0 MOV R17, RZ ;  /* 0x000000ff00110202 */ /* 0x000fe20000000f00 */
[----:B------:R-:W-:Y:S01]  /*1240*/  @!P0 FFMA R18, R7, 1.84467440737095516160e+19, RZ ;  /* 0x5f80000007128823 */ /* 0x000fe200000000ff */
[----:B------:R-:W-:Y:S01]  /*1250*/  @!P0 MOV R17, 0xffffffc0 ;  /* 0xffffffc000118802 */ /* 0x000fe20000000f00 */
[----:B------:R-:W-:-:S03]  /*1260*/  @!P1 FFMA R19, R8, 1.84467440737095516160e+19, RZ ;  /* 0x5f80000008139823 */ /* 0x000fc600000000ff */
[----:B------:R-:W-:-:S07]  /*1270*/  @!P1 IADD3 R17, PT, PT, R17, 0x40, RZ ;  /* 0x0000004011119810 */ /* 0x000fce0007ffe0ff */
.L_x_37:
[----:B------:R-:W-:Y:S01]  /*1280*/  LEA R8, R9, 0xc0800000, 0x17 ;  /* 0xc080000009087811 */ /* 0x000fe200078eb8ff */
[----:B------:R-:W-:Y:S01]  /*1290*/  BSSY.RECONVERGENT B2, `(.L_x_42) ;  /* 0x0000036000027945 */ /* 0x000fe20003800200 */
[----:B------:R-:W-:Y:S02]  /*12a0*/  IADD3 R20, PT, PT, R20, -0x7f, RZ ;  /* 0xffffff8114147810 */ /* 0x000fe40007ffe0ff */
[----:B------:R-:W-:-:S03]  /*12b0*/  IADD3 R21, PT, PT, -R8, R19, RZ ;  /* 0x0000001308157210 */ /* 0x000fc60007ffe1ff */
[C---:B------:R-:W-:Y:S01]  /*12c0*/  IMAD R7, R20.reuse, -0x800000, R18 ;  /* 0xff80000014077824 */ /* 0x040fe200078e0212 */
[----:B------:R-:W0:Y:S01]  /*12d0*/  MUFU.RCP R8, R21 ;  /* 0x0000001500087308 */ /* 0x000e220000001000 */
[----:B------:R-:W-:Y:S01]  /*12e0*/  FADD.FTZ R22, -R21, -RZ ;  /* 0x800000ff15167221 */ /* 0x000fe20000010100 */
[----:B------:R-:W-:-:S04]  /*12f0*/  IADD3 R20, PT, PT, R20, 0x7f, -R9 ;  /* 0x0000007f14147810 */ /* 0x000fc80007ffe809 */
[----:B------:R-:W-:Y:S01]  /*1300*/  IADD3 R20, PT, PT, R20, R17, RZ ;  /* 0x0000001114147210 */ /* 0x000fe20007ffe0ff */
        /* <DEDUP_REMOVED lines=8> */
[----:B------:R-:W-:-:S04]  /*1390*/  LOP3.LUT R9, R9, 0xff, RZ, 0xc0, !PT ;  /* 0x000000ff09097812 */ /* 0x000fc800078ec0ff */
[----:B------:R-:W-:-:S04]  /*13a0*/  IADD3 R21, PT, PT, R9, R20, RZ ;  /* 0x0000001409157210 */ /* 0x000fc80007ffe0ff */
        /* <DEDUP_REMOVED lines=10> */
[CCC-:B------:R-:W-:Y:S01]  /*1450*/  FFMA.RZ R9, R8.reuse, R22.reuse, R19.reuse ;  /* 0x0000001608097223 */ /* 0x1c0fe2000000c013 */
[C---:B------:R-:W-:Y:S02]  /*1460*/  IADD3 R18, PT, PT, R21.reuse, 0x20, RZ ;  /* 0x0000002015127810 */ /* 0x040fe40007ffe0ff */
[----:B------:R-:W-:Y:S02]  /*1470*/  ISETP.NE.AND P2, PT, R21, RZ, PT ;  /* 0x000000ff1500720c */ /* 0x000fe40003f45270 */
[----:B------:R-:W-:Y:S01]  /*1480*/  LOP3.LUT R17, R9, 0x7fffff, RZ, 0xc0, !PT ;  /* 0x007fffff09117812 */ /* 0x000fe200078ec0ff */
[CCC-:B------:R-:W-:Y:S01]  /*1490*/  FFMA.RP R9, R8.reuse, R22.reuse, R19.reuse ;  /* 0x0000001608097223 */ /* 0x1c0fe20000008013 */
[----:B------:R-:W-:Y:S01]  /*14a0*/  FFMA.RM R8, R8, R22, R19 ;  /* 0x0000001608087223 */ /* 0x000fe20000004013 */
[----:B------:R-:W-:Y:S02]  /*14b0*/  ISETP.NE.AND P1, PT, R21, RZ, PT ;  /* 0x000000ff1500720c */ /* 0x000fe40003f25270 */
[----:B------:R-:W-:-:S02]  /*14c0*/  LOP3.LUT R17, R17, 0x800000, RZ, 0xfc, !PT ;  /* 0x0080000011117812 */ /* 0x000fc400078efcff */
[----:B------:R-:W-:Y:S02]  /*14d0*/  IADD3 R19, PT, PT, -R21, RZ, RZ ;  /* 0x000000ff15137210 */ /* 0x000fe40007ffe1ff */
[----:B------:R-:W-:Y:S02]  /*14e0*/  SHF.L.U32 R18, R17, R18, RZ ;  /* 0x0000001211127219 */ /* 0x000fe400000006ff */
[----:B------:R-:W-:Y:S02]  /*14f0*/  FSETP.NEU.FTZ.AND P0, PT, R9, R8, PT ;  /* 0x000000080900720b */ /* 0x000fe40003f1d000 */
[----:B------:R-:W-:Y:S02]  /*1500*/  SEL R8, R19, RZ, P2 ;  /* 0x000000ff13087207 */ /* 0x000fe40001000000 */
[----:B------:R-:W-:Y:S02]  /*1510*/  ISETP.NE.AND P1, PT, R18, RZ, P1 ;  /* 0x000000ff1200720c */ /* 0x000fe40000f25270 */
[----:B------:R-:W-:-:S02]  /*1520*/  SHF.R.U32.HI R8, RZ, R8, R17 ;  /* 0x00000008ff087219 */ /* 0x000fc40000011611 */
[----:B------:R-:W-:Y:S02]  /*1530*/  PLOP3.LUT P0, PT, P0, P1, PT, 0xf8, 0x8f ;  /* 0x00000000008f781c */ /* 0x000fe40000703f70 */
[----:B------:R-:W-:Y:S02]  /*1540*/  SHF.R.U32.HI R18, RZ, 0x1, R8 ;  /* 0x00000001ff127819 */ /* 0x000fe40000011608 */
[----:B------:R-:W-:-:S04]  /*1550*/  SEL R9, RZ, 0x1, !P0 ;  /* 0x00000001ff097807 */ /* 0x000fc80004000000 */
[----:B------:R-:W-:-:S04]  /*1560*/  LOP3.LUT R9, R9, 0x1, R18, 0xf8, !PT ;  /* 0x0000000109097812 */ /* 0x000fc800078ef812 */
[----:B------:R-:W-:-:S04]  /*1570*/  LOP3.LUT R9, R9, R8, RZ, 0xc0, !PT ;  /* 0x0000000809097212 */ /* 0x000fc800078ec0ff */
[----:B------:R-:W-:-:S04]  /*1580*/  IADD3 R18, PT, PT, R18, R9, RZ ;  /* 0x0000000912127210 */ /* 0x000fc80007ffe0ff */
[----:B------:R-:W-:Y:S01]  /*1590*/  LOP3.LUT R7, R18, R7, RZ, 0xfc, !PT ;  /* 0x0000000712077212 */ /* 0x000fe200078efcff */
[----:B------:R-:W-:Y:S06]  /*15a0*/  BRA `(.L_x_45) ;  /* 0x0000000000107947 */ /* 0x000fec0003800000 */
.L_x_44:
[----:B------:R-:W-:-:S04]  /*15b0*/  LOP3.LUT R7, R7, 0x80000000, RZ, 0xc0, !PT ;  /* 0x8000000007077812 */ /* 0x000fc800078ec0ff */
[----:B------:R-:W-:Y:S01]  /*15c0*/  LOP3.LUT R7, R7, 0x7f800000, RZ, 0xfc, !PT ;  /* 0x7f80000007077812 */ /* 0x000fe200078efcff */
[----:B------:R-:W-:Y:S06]  /*15d0*/  BRA `(.L_x_45) ;  /* 0x0000000000047947 */ /* 0x000fec0003800000 */
.L_x_43:
[----:B------:R-:W-:-:S07]  /*15e0*/  LEA R7, R20, R7, 0x17 ;  /* 0x0000000714077211 */ /* 0x000fce00078eb8ff */
.L_x_45:
[----:B------:R-:W-:Y:S05]  /*15f0*/  BSYNC.RECONVERGENT B2 ;  /* 0x0000000000027941 */ /* 0x000fea0003800200 */
.L_x_42:
[----:B------:R-:W-:Y:S05]  /*1600*/  BRA `(.L_x_46) ;  /* 0x0000000000207947 */ /* 0x000fea0003800000 */
.L_x_41:
[----:B------:R-:W-:-:S04]  /*1610*/  LOP3.LUT R7, R19, 0x80000000, R18, 0x48, !PT ;  /* 0x8000000013077812 */ /* 0x000fc800078e4812 */
[----:B------:R-:W-:Y:S01]  /*1620*/  LOP3.LUT R7, R7, 0x7f800000, RZ, 0xfc, !PT ;  /* 0x7f80000007077812 */ /* 0x000fe200078efcff */
[----:B------:R-:W-:Y:S06]  /*1630*/  BRA `(.L_x_46) ;  /* 0x0000000000147947 */ /* 0x000fec0003800000 */
.L_x_40:
[----:B------:R-:W-:Y:S01]  /*1640*/  LOP3.LUT R7, R19, 0x80000000, R18, 0x48, !PT ;  /* 0x8000000013077812 */ /* 0x000fe200078e4812 */
[----:B------:R-:W-:Y:S06]  /*1650*/  BRA `(.L_x_46) ;  /* 0x00000000000c7947 */ /* 0x000fec0003800000 */
.L_x_39:
[----:B------:R-:W0:Y:S01]  /*1660*/  MUFU.RSQ R7, -QNAN ;  /* 0xffc0000000077908 */ /* 0x000e220000001400 */
[----:B------:R-:W-:Y:S05]  /*1670*/  BRA `(.L_x_46) ;  /* 0x0000000000047947 */ /* 0x000fea0003800000 */
.L_x_38:
[----:B------:R-:W-:-:S07]  /*1680*/  FADD.FTZ R7, R7, R8 ;  /* 0x0000000807077221 */ /* 0x000fce0000010000 */
.L_x_46:
[----:B------:R-:W-:Y:S05]  /*1690*/  BSYNC.RECONVERGENT B1 ;  /* 0x0000000000017941 */ /* 0x000fea0003800200 */
.L_x_36:
[----:B------:R-:W-:-:S04]  /*16a0*/  HFMA2 R17, -RZ, RZ, 0, 0 ;  /* 0x00000000ff117431 */ /* 0x000fc800000001ff */
[----:B0-----:R-:W-:Y:S05]  /*16b0*/  RET.REL.NODEC R16 `(_Z9jacobiCsrPfPKfS1_PKiS3_S1_i) ;  /* 0xffffffe810507950 */ /* 0x001fea0003c3ffff */
.L_x_47:
        /* <DEDUP_REMOVED lines=12> */
.L_x_49:


//--------------------- .nv.shared._Z15jacobiCsrSharedPfPKfS1_PKiS3_S1_i --------------------------
	.section	.nv.shared._Z15jacobiCsrSharedPfPKfS1_PKiS3_S1_i,"aw",@nobits
	.sectionflags	@""
	.align	4
.nv.shared._Z15jacobiCsrSharedPfPKfS1_PKiS3_S1_i:
	.zero		1696


//--------------------- .nv.shared.reserved.0     --------------------------
	.section	.nv.shared.reserved.0,"aw",@nobits
	.weak		__nv_reservedSMEM_offset_0_alias
	.size		__nv_reservedSMEM_offset_0_alias, 0, 64
	.other		__nv_reservedSMEM_offset_0_alias,@"STO_CUDA_RESERVED_SHARED STV_DEFAULT"
__nv_reservedSMEM_offset_0_alias:
	.zero		0
	.zero		64


//--------------------- .nv.constant0._Z15jacobiCsrSharedPfPKfS1_PKiS3_S1_i --------------------------
	.section	.nv.constant0._Z15jacobiCsrSharedPfPKfS1_PKiS3_S1_i,"a",@progbits
	.sectionflags	@""
	.align	4
.nv.constant0._Z15jacobiCsrSharedPfPKfS1_PKiS3_S1_i:
	.zero		948


//--------------------- .nv.constant0._Z9jacobiCsrPfPKfS1_PKiS3_S1_i --------------------------
	.section	.nv.constant0._Z9jacobiCsrPfPKfS1_PKiS3_S1_i,"a",@progbits
	.sectionflags	@""
	.align	4
.nv.constant0._Z9jacobiCsrPfPKfS1_PKiS3_S1_i:
	.zero		948


//--------------------- SYMBOLS --------------------------

	.type		.nv.reservedSmem.offset0,@object
	.size		.nv.reservedSmem.offset0,0x4
	.type		.nv.reservedSmem.cap,@object
	.size		.nv.reservedSmem.cap,0x4
